//
// Generated by NVIDIA NVVM Compiler
//
// Compiler Build ID: CL-36424714
// Cuda compilation tools, release 13.0, V13.0.88
// Based on NVVM 20.0.0
//

.version 9.0
.target sm_100
.address_size 64

	// .globl	_Z4ReLUPfS_ii

.visible .entry _Z4ReLUPfS_ii(
	.param .u64 .ptr .align 1 _Z4ReLUPfS_ii_param_0,
	.param .u64 .ptr .align 1 _Z4ReLUPfS_ii_param_1,
	.param .u32 _Z4ReLUPfS_ii_param_2,
	.param .u32 _Z4ReLUPfS_ii_param_3
)
{
	.reg .pred 	%p<4>;
	.reg .b32 	%r<14>;
	.reg .b32 	%f<3>;
	.reg .b64 	%rd<8>;

	ld.param.u64 	%rd1, [_Z4ReLUPfS_ii_param_0];
	ld.param.u64 	%rd2, [_Z4ReLUPfS_ii_param_1];
	ld.param.u32 	%r4, [_Z4ReLUPfS_ii_param_2];
	ld.param.u32 	%r5, [_Z4ReLUPfS_ii_param_3];
	mov.u32 	%r6, %ctaid.x;
	mov.u32 	%r7, %ntid.x;
	mov.u32 	%r8, %tid.x;
	mad.lo.s32 	%r1, %r6, %r7, %r8;
	mov.u32 	%r9, %ctaid.y;
	mov.u32 	%r10, %ntid.y;
	mov.u32 	%r11, %tid.y;
	mad.lo.s32 	%r12, %r9, %r10, %r11;
	setp.ge.s32 	%p1, %r1, %r5;
	setp.ge.s32 	%p2, %r12, %r4;
	or.pred  	%p3, %p1, %p2;
	@%p3 bra 	$L__BB0_2;
	cvta.to.global.u64 	%rd3, %rd1;
	cvta.to.global.u64 	%rd4, %rd2;
	mad.lo.s32 	%r13, %r4, %r1, %r12;
	mul.wide.s32 	%rd5, %r13, 4;
	add.s64 	%rd6, %rd3, %rd5;
	ld.global.f32 	%f1, [%rd6];
	max.f32 	%f2, %f1, 0f00000000;
	add.s64 	%rd7, %rd4, %rd5;
	st.global.f32 	[%rd7], %f2;
$L__BB0_2:
	ret;

}
	// .globl	_Z4tanhPfS_ii
.visible .entry _Z4tanhPfS_ii(
	.param .u64 .ptr .align 1 _Z4tanhPfS_ii_param_0,
	.param .u64 .ptr .align 1 _Z4tanhPfS_ii_param_1,
	.param .u32 _Z4tanhPfS_ii_param_2,
	.param .u32 _Z4tanhPfS_ii_param_3
)
{
	.reg .pred 	%p<6>;
	.reg .b32 	%r<14>;
	.reg .b32 	%f<17>;
	.reg .b64 	%rd<8>;

	ld.param.u64 	%rd1, [_Z4tanhPfS_ii_param_0];
	ld.param.u64 	%rd2, [_Z4tanhPfS_ii_param_1];
	ld.param.u32 	%r4, [_Z4tanhPfS_ii_param_2];
	ld.param.u32 	%r5, [_Z4tanhPfS_ii_param_3];
	mov.u32 	%r6, %ctaid.x;
	mov.u32 	%r7, %ntid.x;
	mov.u32 	%r8, %tid.x;
	mad.lo.s32 	%r1, %r6, %r7, %r8;
	mov.u32 	%r9, %ctaid.y;
	mov.u32 	%r10, %ntid.y;
	mov.u32 	%r11, %tid.y;
	mad.lo.s32 	%r12, %r9, %r10, %r11;
	setp.ge.s32 	%p1, %r1, %r5;
	setp.ge.s32 	%p2, %r12, %r4;
	or.pred  	%p3, %p1, %p2;
	@%p3 bra 	$L__BB1_2;
	cvta.to.global.u64 	%rd3, %rd1;
	cvta.to.global.u64 	%rd4, %rd2;
	mad.lo.s32 	%r13, %r4, %r1, %r12;
	mul.wide.s32 	%rd5, %r13, 4;
	add.s64 	%rd6, %rd3, %rd5;
	ld.global.f32 	%f1, [%rd6];
	abs.f32 	%f2, %f1;
	mul.f32 	%f3, %f2, 0f4038AA3B;
	ex2.approx.ftz.f32 	%f4, %f3;
	add.f32 	%f5, %f4, 0f3F800000;
	rcp.approx.ftz.f32 	%f6, %f5;
	fma.rn.f32 	%f7, %f6, 0fC0000000, 0f3F800000;
	setp.ge.f32 	%p4, %f2, 0f41102CB4;
	selp.f32 	%f8, 0f3F800000, %f7, %p4;
	copysign.f32 	%f9, %f1, %f8;
	mul.f32 	%f10, %f1, %f1;
	fma.rn.f32 	%f11, %f10, 0f3C80F082, 0fBD563CAE;
	fma.rn.f32 	%f12, %f11, %f10, 0f3E085941;
	fma.rn.f32 	%f13, %f12, %f10, 0fBEAAA9ED;
	fma.rn.f32 	%f14, %f13, %f10, 0f00000000;
	fma.rn.f32 	%f15, %f14, %f1, %f1;
	setp.ge.f32 	%p5, %f2, 0f3F19999A;
	selp.f32 	%f16, %f9, %f15, %p5;
	add.s64 	%rd7, %rd4, %rd5;
	st.global.f32 	[%rd7], %f16;
$L__BB1_2:
	ret;

}
	// .globl	_Z7sigmoidPfS_i
.visible .entry _Z7sigmoidPfS_i(
	.param .u64 .ptr .align 1 _Z7sigmoidPfS_i_param_0,
	.param .u64 .ptr .align 1 _Z7sigmoidPfS_i_param_1,
	.param .u32 _Z7sigmoidPfS_i_param_2
)
{
	.reg .pred 	%p<2>;
	.reg .b32 	%r<8>;
	.reg .b32 	%f<15>;
	.reg .b64 	%rd<8>;

	ld.param.u64 	%rd1, [_Z7sigmoidPfS_i_param_0];
	ld.param.u64 	%rd2, [_Z7sigmoidPfS_i_param_1];
	ld.param.u32 	%r2, [_Z7sigmoidPfS_i_param_2];
	mov.u32 	%r3, %ctaid.x;
	mov.u32 	%r4, %ntid.x;
	mov.u32 	%r5, %tid.x;
	mad.lo.s32 	%r1, %r3, %r4, %r5;
	setp.ge.s32 	%p1, %r1, %r2;
	@%p1 bra 	$L__BB2_2;
	cvta.to.global.u64 	%rd3, %rd1;
	cvta.to.global.u64 	%rd4, %rd2;
	mul.wide.s32 	%rd5, %r1, 4;
	add.s64 	%rd6, %rd3, %rd5;
	ld.global.f32 	%f1, [%rd6];
	fma.rn.f32 	%f2, %f1, 0fBBBB989D, 0f3F000000;
	cvt.sat.f32.f32 	%f3, %f2;
	mov.f32 	%f4, 0f4B400001;
	mov.f32 	%f5, 0f437C0000;
	fma.rm.f32 	%f6, %f3, %f5, %f4;
	add.f32 	%f7, %f6, 0fCB40007F;
	neg.f32 	%f8, %f7;
	fma.rn.f32 	%f9, %f1, 0fBFB8AA3B, %f8;
	fma.rn.f32 	%f10, %f1, 0fB2A57060, %f9;
	mov.b32 	%r6, %f6;
	shl.b32 	%r7, %r6, 23;
	mov.b32 	%f11, %r7;
	ex2.approx.ftz.f32 	%f12, %f10;
	fma.rn.f32 	%f13, %f12, %f11, 0f3F800000;
	rcp.rn.f32 	%f14, %f13;
	add.s64 	%rd7, %rd4, %rd5;
	st.global.f32 	[%rd7], %f14;
$L__BB2_2:
	ret;

}
	// .globl	_Z11softmax_expPfS_i
.visible .entry _Z11softmax_expPfS_i(
	.param .u64 .ptr .align 1 _Z11softmax_expPfS_i_param_0,
	.param .u64 .ptr .align 1 _Z11softmax_expPfS_i_param_1,
	.param .u32 _Z11softmax_expPfS_i_param_2
)
{
	.reg .pred 	%p<2>;
	.reg .b32 	%r<8>;
	.reg .b32 	%f<14>;
	.reg .b64 	%rd<8>;

	ld.param.u64 	%rd1, [_Z11softmax_expPfS_i_param_0];
	ld.param.u64 	%rd2, [_Z11softmax_expPfS_i_param_1];
	ld.param.u32 	%r2, [_Z11softmax_expPfS_i_param_2];
	mov.u32 	%r3, %ctaid.x;
	mov.u32 	%r4, %ntid.x;
	mov.u32 	%r5, %tid.x;
	mad.lo.s32 	%r1, %r3, %r4, %r5;
	setp.ge.s32 	%p1, %r1, %r2;
	@%p1 bra 	$L__BB3_2;
	cvta.to.global.u64 	%rd3, %rd1;
	cvta.to.global.u64 	%rd4, %rd2;
	mul.wide.s32 	%rd5, %r1, 4;
	add.s64 	%rd6, %rd3, %rd5;
	ld.global.f32 	%f1, [%rd6];
	fma.rn.f32 	%f2, %f1, 0f3BBB989D, 0f3F000000;
	cvt.sat.f32.f32 	%f3, %f2;
	mov.f32 	%f4, 0f4B400001;
	mov.f32 	%f5, 0f437C0000;
	fma.rm.f32 	%f6, %f3, %f5, %f4;
	add.f32 	%f7, %f6, 0fCB40007F;
	neg.f32 	%f8, %f7;
	fma.rn.f32 	%f9, %f1, 0f3FB8AA3B, %f8;
	fma.rn.f32 	%f10, %f1, 0f32A57060, %f9;
	mov.b32 	%r6, %f6;
	shl.b32 	%r7, %r6, 23;
	mov.b32 	%f11, %r7;
	ex2.approx.ftz.f32 	%f12, %f10;
	mul.f32 	%f13, %f12, %f11;
	add.s64 	%rd7, %rd4, %rd5;
	st.global.f32 	[%rd7], %f13;
$L__BB3_2:
	ret;

}
	// .globl	_Z15softmax_sum_divPffi
.visible .entry _Z15softmax_sum_divPffi(
	.param .u64 .ptr .align 1 _Z15softmax_sum_divPffi_param_0,
	.param .f32 _Z15softmax_sum_divPffi_param_1,
	.param .u32 _Z15softmax_sum_divPffi_param_2
)
{
	.reg .pred 	%p<2>;
	.reg .b32 	%r<6>;
	.reg .b32 	%f<4>;
	.reg .b64 	%rd<5>;

	ld.param.u64 	%rd1, [_Z15softmax_sum_divPffi_param_0];
	ld.param.f32 	%f1, [_Z15softmax_sum_divPffi_param_1];
	ld.param.u32 	%r2, [_Z15softmax_sum_divPffi_param_2];
	mov.u32 	%r3, %ctaid.x;
	mov.u32 	%r4, %ntid.x;
	mov.u32 	%r5, %tid.x;
	mad.lo.s32 	%r1, %r3, %r4, %r5;
	setp.ge.s32 	%p1, %r1, %r2;
	@%p1 bra 	$L__BB4_2;
	cvta.to.global.u64 	%rd2, %rd1;
	mul.wide.s32 	%rd3, %r1, 4;
	add.s64 	%rd4, %rd2, %rd3;
	ld.global.f32 	%f2, [%rd4];
	div.rn.f32 	%f3, %f2, %f1;
	st.global.f32 	[%rd4], %f3;
$L__BB4_2:
	ret;

}
	// .globl	_Z4PoolPfS_iiii
.visible .entry _Z4PoolPfS_iiii(
	.param .u64 .ptr .align 1 _Z4PoolPfS_iiii_param_0,
	.param .u64 .ptr .align 1 _Z4PoolPfS_iiii_param_1,
	.param .u32 _Z4PoolPfS_iiii_param_2,
	.param .u32 _Z4PoolPfS_iiii_param_3,
	.param .u32 _Z4PoolPfS_iiii_param_4,
	.param .u32 _Z4PoolPfS_iiii_param_5
)
{
	.reg .pred 	%p<27>;
	.reg .b32 	%r<83>;
	.reg .b32 	%f<177>;
	.reg .b64 	%rd<26>;

	ld.param.u64 	%rd6, [_Z4PoolPfS_iiii_param_0];
	ld.param.u64 	%rd5, [_Z4PoolPfS_iiii_param_1];
	ld.param.u32 	%r40, [_Z4PoolPfS_iiii_param_2];
	ld.param.u32 	%r41, [_Z4PoolPfS_iiii_param_3];
	ld.param.u32 	%r42, [_Z4PoolPfS_iiii_param_4];
	ld.param.u32 	%r43, [_Z4PoolPfS_iiii_param_5];
	cvta.to.global.u64 	%rd1, %rd6;
	mov.u32 	%r44, %ctaid.x;
	mov.u32 	%r45, %ntid.x;
	mov.u32 	%r46, %tid.x;
	mad.lo.s32 	%r1, %r44, %r45, %r46;
	mov.u32 	%r47, %ctaid.y;
	mov.u32 	%r48, %ntid.y;
	mov.u32 	%r49, %tid.y;
	mad.lo.s32 	%r50, %r47, %r48, %r49;
	div.s32 	%r51, %r40, %r42;
	max.s32 	%r53, %r1, %r50;
	setp.ge.s32 	%p1, %r53, %r51;
	@%p1 bra 	$L__BB5_39;
	setp.ne.s32 	%p2, %r41, 0;
	mov.f32 	%f165, 0f00000000;
	@%p2 bra 	$L__BB5_3;
	mad.lo.s32 	%r54, %r40, %r1, %r50;
	mul.lo.s32 	%r55, %r54, %r43;
	mul.wide.s32 	%rd7, %r55, 4;
	add.s64 	%rd8, %rd1, %rd7;
	ld.global.f32 	%f165, [%rd8];
$L__BB5_3:
	setp.lt.s32 	%p3, %r42, 1;
	@%p3 bra 	$L__BB5_36;
	mul.lo.s32 	%r3, %r43, %r1;
	mul.lo.s32 	%r4, %r43, %r50;
	setp.eq.s32 	%p4, %r41, 1;
	@%p4 bra 	$L__BB5_21;
	setp.ne.s32 	%p5, %r41, 0;
	@%p5 bra 	$L__BB5_36;
	and.b32  	%r5, %r42, 15;
	add.s32 	%r6, %r5, -1;
	and.b32  	%r7, %r42, 7;
	add.s32 	%r8, %r7, -1;
	and.b32  	%r9, %r42, 2147483632;
	and.b32  	%r10, %r42, 3;
	neg.s32 	%r11, %r9;
	add.s64 	%rd2, %rd1, 32;
	mov.b32 	%r72, 0;
$L__BB5_7:
	setp.lt.u32 	%p16, %r42, 16;
	add.s32 	%r66, %r72, %r3;
	mad.lo.s32 	%r13, %r66, %r40, %r4;
	mov.b32 	%r76, 0;
	@%p16 bra 	$L__BB5_10;
	mov.u32 	%r73, %r13;
	mov.u32 	%r74, %r11;
$L__BB5_9:
	.pragma "nounroll";
	mul.wide.s32 	%rd16, %r73, 4;
	add.s64 	%rd17, %rd2, %rd16;
	ld.global.f32 	%f97, [%rd17+-32];
	max.f32 	%f98, %f165, %f97;
	ld.global.f32 	%f99, [%rd17+-28];
	max.f32 	%f100, %f98, %f99;
	ld.global.f32 	%f101, [%rd17+-24];
	max.f32 	%f102, %f100, %f101;
	ld.global.f32 	%f103, [%rd17+-20];
	max.f32 	%f104, %f102, %f103;
	ld.global.f32 	%f105, [%rd17+-16];
	max.f32 	%f106, %f104, %f105;
	ld.global.f32 	%f107, [%rd17+-12];
	max.f32 	%f108, %f106, %f107;
	ld.global.f32 	%f109, [%rd17+-8];
	max.f32 	%f110, %f108, %f109;
	ld.global.f32 	%f111, [%rd17+-4];
	max.f32 	%f112, %f110, %f111;
	ld.global.f32 	%f113, [%rd17];
	max.f32 	%f114, %f112, %f113;
	ld.global.f32 	%f115, [%rd17+4];
	max.f32 	%f116, %f114, %f115;
	ld.global.f32 	%f117, [%rd17+8];
	max.f32 	%f118, %f116, %f117;
	ld.global.f32 	%f119, [%rd17+12];
	max.f32 	%f120, %f118, %f119;
	ld.global.f32 	%f121, [%rd17+16];
	max.f32 	%f122, %f120, %f121;
	ld.global.f32 	%f123, [%rd17+20];
	max.f32 	%f124, %f122, %f123;
	ld.global.f32 	%f125, [%rd17+24];
	max.f32 	%f126, %f124, %f125;
	ld.global.f32 	%f127, [%rd17+28];
	max.f32 	%f165, %f126, %f127;
	add.s32 	%r74, %r74, 16;
	add.s32 	%r73, %r73, 16;
	setp.ne.s32 	%p17, %r74, 0;
	mov.u32 	%r76, %r9;
	@%p17 bra 	$L__BB5_9;
$L__BB5_10:
	setp.eq.s32 	%p18, %r5, 0;
	@%p18 bra 	$L__BB5_20;
	setp.lt.u32 	%p19, %r6, 7;
	@%p19 bra 	$L__BB5_13;
	add.s32 	%r67, %r13, %r76;
	mul.wide.s32 	%rd18, %r67, 4;
	add.s64 	%rd19, %rd1, %rd18;
	ld.global.f32 	%f129, [%rd19];
	max.f32 	%f130, %f165, %f129;
	ld.global.f32 	%f131, [%rd19+4];
	max.f32 	%f132, %f130, %f131;
	ld.global.f32 	%f133, [%rd19+8];
	max.f32 	%f134, %f132, %f133;
	ld.global.f32 	%f135, [%rd19+12];
	max.f32 	%f136, %f134, %f135;
	ld.global.f32 	%f137, [%rd19+16];
	max.f32 	%f138, %f136, %f137;
	ld.global.f32 	%f139, [%rd19+20];
	max.f32 	%f140, %f138, %f139;
	ld.global.f32 	%f141, [%rd19+24];
	max.f32 	%f142, %f140, %f141;
	ld.global.f32 	%f143, [%rd19+28];
	max.f32 	%f165, %f142, %f143;
	add.s32 	%r76, %r76, 8;
$L__BB5_13:
	setp.eq.s32 	%p20, %r7, 0;
	@%p20 bra 	$L__BB5_20;
	setp.lt.u32 	%p21, %r8, 3;
	@%p21 bra 	$L__BB5_16;
	add.s32 	%r68, %r13, %r76;
	mul.wide.s32 	%rd20, %r68, 4;
	add.s64 	%rd21, %rd1, %rd20;
	ld.global.f32 	%f145, [%rd21];
	max.f32 	%f146, %f165, %f145;
	ld.global.f32 	%f147, [%rd21+4];
	max.f32 	%f148, %f146, %f147;
	ld.global.f32 	%f149, [%rd21+8];
	max.f32 	%f150, %f148, %f149;
	ld.global.f32 	%f151, [%rd21+12];
	max.f32 	%f165, %f150, %f151;
	add.s32 	%r76, %r76, 4;
$L__BB5_16:
	setp.eq.s32 	%p22, %r10, 0;
	@%p22 bra 	$L__BB5_20;
	setp.eq.s32 	%p23, %r10, 1;
	add.s32 	%r69, %r13, %r76;
	mul.wide.s32 	%rd22, %r69, 4;
	add.s64 	%rd3, %rd1, %rd22;
	ld.global.f32 	%f152, [%rd3];
	max.f32 	%f165, %f165, %f152;
	@%p23 bra 	$L__BB5_20;
	setp.eq.s32 	%p24, %r10, 2;
	ld.global.f32 	%f153, [%rd3+4];
	max.f32 	%f165, %f165, %f153;
	@%p24 bra 	$L__BB5_20;
	ld.global.f32 	%f154, [%rd3+8];
	max.f32 	%f165, %f165, %f154;
$L__BB5_20:
	add.s32 	%r72, %r72, 1;
	setp.eq.s32 	%p25, %r72, %r42;
	@%p25 bra 	$L__BB5_36;
	bra.uni 	$L__BB5_7;
$L__BB5_21:
	and.b32  	%r24, %r42, 15;
	add.s32 	%r25, %r24, -1;
	and.b32  	%r26, %r42, 7;
	add.s32 	%r27, %r26, -1;
	and.b32  	%r28, %r42, 2147483632;
	and.b32  	%r29, %r42, 3;
	mov.b32 	%r78, 0;
$L__BB5_22:
	setp.lt.u32 	%p6, %r42, 16;
	add.s32 	%r58, %r78, %r3;
	mad.lo.s32 	%r31, %r58, %r40, %r4;
	mov.b32 	%r81, 0;
	@%p6 bra 	$L__BB5_25;
	mov.b32 	%r79, 0;
$L__BB5_24:
	.pragma "nounroll";
	add.s32 	%r60, %r31, %r79;
	mul.wide.s32 	%rd9, %r60, 4;
	add.s64 	%rd10, %rd1, %rd9;
	ld.global.f32 	%f38, [%rd10];
	add.f32 	%f39, %f165, %f38;
	ld.global.f32 	%f40, [%rd10+4];
	add.f32 	%f41, %f39, %f40;
	ld.global.f32 	%f42, [%rd10+8];
	add.f32 	%f43, %f41, %f42;
	ld.global.f32 	%f44, [%rd10+12];
	add.f32 	%f45, %f43, %f44;
	ld.global.f32 	%f46, [%rd10+16];
	add.f32 	%f47, %f45, %f46;
	ld.global.f32 	%f48, [%rd10+20];
	add.f32 	%f49, %f47, %f48;
	ld.global.f32 	%f50, [%rd10+24];
	add.f32 	%f51, %f49, %f50;
	ld.global.f32 	%f52, [%rd10+28];
	add.f32 	%f53, %f51, %f52;
	ld.global.f32 	%f54, [%rd10+32];
	add.f32 	%f55, %f53, %f54;
	ld.global.f32 	%f56, [%rd10+36];
	add.f32 	%f57, %f55, %f56;
	ld.global.f32 	%f58, [%rd10+40];
	add.f32 	%f59, %f57, %f58;
	ld.global.f32 	%f60, [%rd10+44];
	add.f32 	%f61, %f59, %f60;
	ld.global.f32 	%f62, [%rd10+48];
	add.f32 	%f63, %f61, %f62;
	ld.global.f32 	%f64, [%rd10+52];
	add.f32 	%f65, %f63, %f64;
	ld.global.f32 	%f66, [%rd10+56];
	add.f32 	%f67, %f65, %f66;
	ld.global.f32 	%f68, [%rd10+60];
	add.f32 	%f165, %f67, %f68;
	add.s32 	%r79, %r79, 16;
	setp.ne.s32 	%p7, %r79, %r28;
	mov.u32 	%r81, %r28;
	@%p7 bra 	$L__BB5_24;
$L__BB5_25:
	setp.eq.s32 	%p8, %r24, 0;
	@%p8 bra 	$L__BB5_35;
	setp.lt.u32 	%p9, %r25, 7;
	@%p9 bra 	$L__BB5_28;
	add.s32 	%r61, %r31, %r81;
	mul.wide.s32 	%rd11, %r61, 4;
	add.s64 	%rd12, %rd1, %rd11;
	ld.global.f32 	%f70, [%rd12];
	add.f32 	%f71, %f165, %f70;
	ld.global.f32 	%f72, [%rd12+4];
	add.f32 	%f73, %f71, %f72;
	ld.global.f32 	%f74, [%rd12+8];
	add.f32 	%f75, %f73, %f74;
	ld.global.f32 	%f76, [%rd12+12];
	add.f32 	%f77, %f75, %f76;
	ld.global.f32 	%f78, [%rd12+16];
	add.f32 	%f79, %f77, %f78;
	ld.global.f32 	%f80, [%rd12+20];
	add.f32 	%f81, %f79, %f80;
	ld.global.f32 	%f82, [%rd12+24];
	add.f32 	%f83, %f81, %f82;
	ld.global.f32 	%f84, [%rd12+28];
	add.f32 	%f165, %f83, %f84;
	add.s32 	%r81, %r81, 8;
$L__BB5_28:
	setp.eq.s32 	%p10, %r26, 0;
	@%p10 bra 	$L__BB5_35;
	setp.lt.u32 	%p11, %r27, 3;
	@%p11 bra 	$L__BB5_31;
	add.s32 	%r62, %r31, %r81;
	mul.wide.s32 	%rd13, %r62, 4;
	add.s64 	%rd14, %rd1, %rd13;
	ld.global.f32 	%f86, [%rd14];
	add.f32 	%f87, %f165, %f86;
	ld.global.f32 	%f88, [%rd14+4];
	add.f32 	%f89, %f87, %f88;
	ld.global.f32 	%f90, [%rd14+8];
	add.f32 	%f91, %f89, %f90;
	ld.global.f32 	%f92, [%rd14+12];
	add.f32 	%f165, %f91, %f92;
	add.s32 	%r81, %r81, 4;
$L__BB5_31:
	setp.eq.s32 	%p12, %r29, 0;
	@%p12 bra 	$L__BB5_35;
	setp.eq.s32 	%p13, %r29, 1;
	add.s32 	%r63, %r31, %r81;
	mul.wide.s32 	%rd15, %r63, 4;
	add.s64 	%rd4, %rd1, %rd15;
	ld.global.f32 	%f93, [%rd4];
	add.f32 	%f165, %f165, %f93;
	@%p13 bra 	$L__BB5_35;
	setp.eq.s32 	%p14, %r29, 2;
	ld.global.f32 	%f94, [%rd4+4];
	add.f32 	%f165, %f165, %f94;
	@%p14 bra 	$L__BB5_35;
	ld.global.f32 	%f95, [%rd4+8];
	add.f32 	%f165, %f165, %f95;
$L__BB5_35:
	add.s32 	%r78, %r78, 1;
	setp.ne.s32 	%p15, %r78, %r42;
	@%p15 bra 	$L__BB5_22;
$L__BB5_36:
	setp.ne.s32 	%p26, %r41, 1;
	@%p26 bra 	$L__BB5_38;
	mul.lo.s32 	%r70, %r42, %r42;
	cvt.rn.f32.u32 	%f155, %r70;
	div.rn.f32 	%f165, %f165, %f155;
$L__BB5_38:
	mad.lo.s32 	%r71, %r40, %r1, %r50;
	cvta.to.global.u64 	%rd23, %rd5;
	mul.wide.s32 	%rd24, %r71, 4;
	add.s64 	%rd25, %rd23, %rd24;
	st.global.f32 	[%rd25], %f165;
$L__BB5_39:
	ret;

}
	// .globl	_Z14convolveMatrixPfS_S_iii
.visible .entry _Z14convolveMatrixPfS_S_iii(
	.param .u64 .ptr .align 1 _Z14convolveMatrixPfS_S_iii_param_0,
	.param .u64 .ptr .align 1 _Z14convolveMatrixPfS_S_iii_param_1,
	.param .u64 .ptr .align 1 _Z14convolveMatrixPfS_S_iii_param_2,
	.param .u32 _Z14convolveMatrixPfS_S_iii_param_3,
	.param .u32 _Z14convolveMatrixPfS_S_iii_param_4,
	.param .u32 _Z14convolveMatrixPfS_S_iii_param_5
)
{
	.reg .pred 	%p<13>;
	.reg .b32 	%r<54>;
	.reg .b32 	%f<119>;
	.reg .b64 	%rd<44>;

	ld.param.u64 	%rd9, [_Z14convolveMatrixPfS_S_iii_param_0];
	ld.param.u64 	%rd8, [_Z14convolveMatrixPfS_S_iii_param_1];
	ld.param.u64 	%rd10, [_Z14convolveMatrixPfS_S_iii_param_2];
	ld.param.u32 	%r23, [_Z14convolveMatrixPfS_S_iii_param_3];
	ld.param.u32 	%r24, [_Z14convolveMatrixPfS_S_iii_param_4];
	ld.param.u32 	%r25, [_Z14convolveMatrixPfS_S_iii_param_5];
	cvta.to.global.u64 	%rd1, %rd10;
	cvta.to.global.u64 	%rd2, %rd9;
	mov.u32 	%r26, %ctaid.x;
	mov.u32 	%r27, %ntid.x;
	mov.u32 	%r28, %tid.x;
	mad.lo.s32 	%r1, %r26, %r27, %r28;
	mov.u32 	%r29, %ctaid.y;
	mov.u32 	%r30, %ntid.y;
	mov.u32 	%r31, %tid.y;
	mad.lo.s32 	%r32, %r29, %r30, %r31;
	div.s32 	%r33, %r23, %r24;
	max.s32 	%r35, %r1, %r32;
	setp.ge.s32 	%p1, %r35, %r33;
	@%p1 bra 	$L__BB6_18;
	setp.lt.s32 	%p2, %r24, 1;
	mov.f32 	%f117, 0f00000000;
	@%p2 bra 	$L__BB6_17;
	mul.lo.s32 	%r3, %r25, %r1;
	mul.lo.s32 	%r4, %r25, %r32;
	and.b32  	%r5, %r24, 15;
	and.b32  	%r6, %r24, 7;
	and.b32  	%r7, %r24, 2147483632;
	and.b32  	%r8, %r24, 3;
	neg.s32 	%r9, %r7;
	mov.f32 	%f117, 0f00000000;
	mov.b32 	%r48, 0;
$L__BB6_3:
	setp.lt.u32 	%p3, %r24, 16;
	add.s32 	%r38, %r48, %r3;
	mad.lo.s32 	%r11, %r38, %r23, %r4;
	mul.lo.s32 	%r12, %r48, %r24;
	mov.b32 	%r52, 0;
	@%p3 bra 	$L__BB6_6;
	mul.wide.u32 	%rd11, %r12, 4;
	add.s64 	%rd12, %rd1, %rd11;
	add.s64 	%rd43, %rd12, 32;
	mov.u32 	%r49, %r11;
	mov.u32 	%r50, %r9;
$L__BB6_5:
	.pragma "nounroll";
	mul.wide.s32 	%rd13, %r49, 4;
	add.s64 	%rd14, %rd2, %rd13;
	ld.global.f32 	%f20, [%rd14];
	ld.global.f32 	%f21, [%rd43+-32];
	fma.rn.f32 	%f22, %f20, %f21, %f117;
	ld.global.f32 	%f23, [%rd14+4];
	ld.global.f32 	%f24, [%rd43+-28];
	fma.rn.f32 	%f25, %f23, %f24, %f22;
	ld.global.f32 	%f26, [%rd14+8];
	ld.global.f32 	%f27, [%rd43+-24];
	fma.rn.f32 	%f28, %f26, %f27, %f25;
	ld.global.f32 	%f29, [%rd14+12];
	ld.global.f32 	%f30, [%rd43+-20];
	fma.rn.f32 	%f31, %f29, %f30, %f28;
	ld.global.f32 	%f32, [%rd14+16];
	ld.global.f32 	%f33, [%rd43+-16];
	fma.rn.f32 	%f34, %f32, %f33, %f31;
	ld.global.f32 	%f35, [%rd14+20];
	ld.global.f32 	%f36, [%rd43+-12];
	fma.rn.f32 	%f37, %f35, %f36, %f34;
	ld.global.f32 	%f38, [%rd14+24];
	ld.global.f32 	%f39, [%rd43+-8];
	fma.rn.f32 	%f40, %f38, %f39, %f37;
	ld.global.f32 	%f41, [%rd14+28];
	ld.global.f32 	%f42, [%rd43+-4];
	fma.rn.f32 	%f43, %f41, %f42, %f40;
	ld.global.f32 	%f44, [%rd14+32];
	ld.global.f32 	%f45, [%rd43];
	fma.rn.f32 	%f46, %f44, %f45, %f43;
	ld.global.f32 	%f47, [%rd14+36];
	ld.global.f32 	%f48, [%rd43+4];
	fma.rn.f32 	%f49, %f47, %f48, %f46;
	ld.global.f32 	%f50, [%rd14+40];
	ld.global.f32 	%f51, [%rd43+8];
	fma.rn.f32 	%f52, %f50, %f51, %f49;
	ld.global.f32 	%f53, [%rd14+44];
	ld.global.f32 	%f54, [%rd43+12];
	fma.rn.f32 	%f55, %f53, %f54, %f52;
	ld.global.f32 	%f56, [%rd14+48];
	ld.global.f32 	%f57, [%rd43+16];
	fma.rn.f32 	%f58, %f56, %f57, %f55;
	ld.global.f32 	%f59, [%rd14+52];
	ld.global.f32 	%f60, [%rd43+20];
	fma.rn.f32 	%f61, %f59, %f60, %f58;
	ld.global.f32 	%f62, [%rd14+56];
	ld.global.f32 	%f63, [%rd43+24];
	fma.rn.f32 	%f64, %f62, %f63, %f61;
	ld.global.f32 	%f65, [%rd14+60];
	ld.global.f32 	%f66, [%rd43+28];
	fma.rn.f32 	%f117, %f65, %f66, %f64;
	add.s32 	%r50, %r50, 16;
	add.s32 	%r49, %r49, 16;
	add.s64 	%rd43, %rd43, 64;
	setp.ne.s32 	%p4, %r50, 0;
	mov.u32 	%r52, %r7;
	@%p4 bra 	$L__BB6_5;
$L__BB6_6:
	setp.eq.s32 	%p5, %r5, 0;
	@%p5 bra 	$L__BB6_16;
	add.s32 	%r39, %r5, -1;
	setp.lt.u32 	%p6, %r39, 7;
	@%p6 bra 	$L__BB6_9;
	add.s32 	%r40, %r11, %r52;
	mul.wide.s32 	%rd15, %r40, 4;
	add.s64 	%rd16, %rd2, %rd15;
	ld.global.f32 	%f68, [%rd16];
	add.s32 	%r41, %r52, %r12;
	mul.wide.u32 	%rd17, %r41, 4;
	add.s64 	%rd18, %rd1, %rd17;
	ld.global.f32 	%f69, [%rd18];
	fma.rn.f32 	%f70, %f68, %f69, %f117;
	ld.global.f32 	%f71, [%rd16+4];
	cvt.u64.u32 	%rd19, %r12;
	cvt.u64.u32 	%rd20, %r52;
	add.s64 	%rd21, %rd20, %rd19;
	shl.b64 	%rd22, %rd21, 2;
	add.s64 	%rd23, %rd1, %rd22;
	ld.global.f32 	%f72, [%rd23+4];
	fma.rn.f32 	%f73, %f71, %f72, %f70;
	ld.global.f32 	%f74, [%rd16+8];
	ld.global.f32 	%f75, [%rd23+8];
	fma.rn.f32 	%f76, %f74, %f75, %f73;
	ld.global.f32 	%f77, [%rd16+12];
	ld.global.f32 	%f78, [%rd23+12];
	fma.rn.f32 	%f79, %f77, %f78, %f76;
	ld.global.f32 	%f80, [%rd16+16];
	ld.global.f32 	%f81, [%rd23+16];
	fma.rn.f32 	%f82, %f80, %f81, %f79;
	ld.global.f32 	%f83, [%rd16+20];
	ld.global.f32 	%f84, [%rd23+20];
	fma.rn.f32 	%f85, %f83, %f84, %f82;
	ld.global.f32 	%f86, [%rd16+24];
	ld.global.f32 	%f87, [%rd23+24];
	fma.rn.f32 	%f88, %f86, %f87, %f85;
	ld.global.f32 	%f89, [%rd16+28];
	ld.global.f32 	%f90, [%rd23+28];
	fma.rn.f32 	%f117, %f89, %f90, %f88;
	add.s32 	%r52, %r52, 8;
$L__BB6_9:
	setp.eq.s32 	%p7, %r6, 0;
	@%p7 bra 	$L__BB6_16;
	add.s32 	%r42, %r6, -1;
	setp.lt.u32 	%p8, %r42, 3;
	@%p8 bra 	$L__BB6_12;
	add.s32 	%r43, %r11, %r52;
	mul.wide.s32 	%rd24, %r43, 4;
	add.s64 	%rd25, %rd2, %rd24;
	ld.global.f32 	%f92, [%rd25];
	add.s32 	%r44, %r52, %r12;
	mul.wide.u32 	%rd26, %r44, 4;
	add.s64 	%rd27, %rd1, %rd26;
	ld.global.f32 	%f93, [%rd27];
	fma.rn.f32 	%f94, %f92, %f93, %f117;
	ld.global.f32 	%f95, [%rd25+4];
	cvt.u64.u32 	%rd28, %r12;
	cvt.u64.u32 	%rd29, %r52;
	add.s64 	%rd30, %rd29, %rd28;
	shl.b64 	%rd31, %rd30, 2;
	add.s64 	%rd32, %rd1, %rd31;
	ld.global.f32 	%f96, [%rd32+4];
	fma.rn.f32 	%f97, %f95, %f96, %f94;
	ld.global.f32 	%f98, [%rd25+8];
	ld.global.f32 	%f99, [%rd32+8];
	fma.rn.f32 	%f100, %f98, %f99, %f97;
	ld.global.f32 	%f101, [%rd25+12];
	ld.global.f32 	%f102, [%rd32+12];
	fma.rn.f32 	%f117, %f101, %f102, %f100;
	add.s32 	%r52, %r52, 4;
$L__BB6_12:
	setp.eq.s32 	%p9, %r8, 0;
	@%p9 bra 	$L__BB6_16;
	setp.eq.s32 	%p10, %r8, 1;
	add.s32 	%r45, %r11, %r52;
	mul.wide.s32 	%rd33, %r45, 4;
	add.s64 	%rd6, %rd2, %rd33;
	ld.global.f32 	%f103, [%rd6];
	add.s32 	%r46, %r52, %r12;
	mul.wide.u32 	%rd34, %r46, 4;
	add.s64 	%rd35, %rd1, %rd34;
	ld.global.f32 	%f104, [%rd35];
	fma.rn.f32 	%f117, %f103, %f104, %f117;
	@%p10 bra 	$L__BB6_16;
	setp.eq.s32 	%p11, %r8, 2;
	ld.global.f32 	%f105, [%rd6+4];
	cvt.u64.u32 	%rd36, %r12;
	cvt.u64.u32 	%rd37, %r52;
	add.s64 	%rd38, %rd37, %rd36;
	shl.b64 	%rd39, %rd38, 2;
	add.s64 	%rd7, %rd1, %rd39;
	ld.global.f32 	%f106, [%rd7+4];
	fma.rn.f32 	%f117, %f105, %f106, %f117;
	@%p11 bra 	$L__BB6_16;
	ld.global.f32 	%f107, [%rd6+8];
	ld.global.f32 	%f108, [%rd7+8];
	fma.rn.f32 	%f117, %f107, %f108, %f117;
$L__BB6_16:
	add.s32 	%r48, %r48, 1;
	setp.ne.s32 	%p12, %r48, %r24;
	@%p12 bra 	$L__BB6_3;
$L__BB6_17:
	mad.lo.s32 	%r47, %r23, %r1, %r32;
	cvta.to.global.u64 	%rd40, %rd8;
	mul.wide.s32 	%rd41, %r47, 4;
	add.s64 	%rd42, %rd40, %rd41;
	st.global.f32 	[%rd42], %f117;
$L__BB6_18:
	ret;

}
	// .globl	_Z9padMatrixPfS_ii
.visible .entry _Z9padMatrixPfS_ii(
	.param .u64 .ptr .align 1 _Z9padMatrixPfS_ii_param_0,
	.param .u64 .ptr .align 1 _Z9padMatrixPfS_ii_param_1,
	.param .u32 _Z9padMatrixPfS_ii_param_2,
	.param .u32 _Z9padMatrixPfS_ii_param_3
)
{
	.reg .pred 	%p<2>;
	.reg .b32 	%r<20>;
	.reg .b32 	%f<2>;
	.reg .b64 	%rd<9>;

	ld.param.u64 	%rd1, [_Z9padMatrixPfS_ii_param_0];
	ld.param.u64 	%rd2, [_Z9padMatrixPfS_ii_param_1];
	ld.param.u32 	%r5, [_Z9padMatrixPfS_ii_param_2];
	ld.param.u32 	%r4, [_Z9padMatrixPfS_ii_param_3];
	mov.u32 	%r6, %ctaid.x;
	mov.u32 	%r7, %ntid.x;
	mov.u32 	%r8, %tid.x;
	mad.lo.s32 	%r1, %r6, %r7, %r8;
	mov.u32 	%r9, %ctaid.y;
	mov.u32 	%r10, %ntid.y;
	mov.u32 	%r11, %tid.y;
	mad.lo.s32 	%r12, %r9, %r10, %r11;
	max.s32 	%r13, %r1, %r12;
	setp.ge.s32 	%p1, %r13, %r5;
	@%p1 bra 	$L__BB7_2;
	cvta.to.global.u64 	%rd3, %rd1;
	cvta.to.global.u64 	%rd4, %rd2;
	add.s32 	%r14, %r4, %r1;
	shl.b32 	%r15, %r4, 1;
	add.s32 	%r16, %r15, %r5;
	add.s32 	%r17, %r4, %r12;
	mad.lo.s32 	%r18, %r16, %r14, %r17;
	mad.lo.s32 	%r19, %r5, %r1, %r12;
	mul.wide.s32 	%rd5, %r19, 4;
	add.s64 	%rd6, %rd3, %rd5;
	ld.global.f32 	%f1, [%rd6];
	mul.wide.s32 	%rd7, %r18, 4;
	add.s64 	%rd8, %rd4, %rd7;
	st.global.f32 	[%rd8], %f1;
$L__BB7_2:
	ret;

}


// ===== COMPILED SASS (sm_100) =====

	.target	sm_100

	.elftype	@"ET_EXEC"


//--------------------- .note.nv.tkinfo           --------------------------
	.section	.note.nv.tkinfo,"",@"SHT_NOTE"
	.sectionflags	@"SHF_NOTE_NV_TKINFO"
	.tkinfo
        /*0018*/ 	.word	0x00000002
        /*0030*/ 	.string	""
        /*0030*/ 	.string	"ptxas"
        /*0030*/ 	.string	"Cuda compilation tools, release 13.0, V13.0.88"
        /*0030*/ 	.string	"Build cuda_13.0.r13.0/compiler.36424714_0"
        /*0030*/ 	.string	"-arch sm_100 -m 64 "



//--------------------- .note.nv.cuinfo           --------------------------
	.section	.note.nv.cuinfo,"",@"SHT_NOTE"
	.sectionflags	@"SHF_NOTE_NV_CUINFO"
        /*0018*/ 	.short	0x0002
        /*001a*/ 	.short	0x0064
        /*001c*/ 	.short	0x0082
	.zero		2


//--------------------- .nv.info                  --------------------------
	.section	.nv.info,"",@"SHT_CUDA_INFO"
	.align	4


	//----- nvinfo : EIATTR_REGCOUNT
	.align		4
        /*0000*/ 	.byte	0x04, 0x2f
        /*0002*/ 	.short	(.L_1 - .L_0)
	.align		4
.L_0:
        /*0004*/ 	.word	index@(_Z4ReLUPfS_ii)
        /*0008*/ 	.word	0x0000000a


	//----- nvinfo : EIATTR_FRAME_SIZE
	.align		4
.L_1:
        /*000c*/ 	.byte	0x04, 0x11
        /*000e*/ 	.short	(.L_3 - .L_2)
	.align		4
.L_2:
        /*0010*/ 	.word	index@(_Z4ReLUPfS_ii)
        /*0014*/ 	.word	0x00000000


	//----- nvinfo : EIATTR_REGCOUNT
	.align		4
.L_3:
        /*0018*/ 	.byte	0x04, 0x2f
        /*001a*/ 	.short	(.L_5 - .L_4)
	.align		4
.L_4:
        /*001c*/ 	.word	index@(_Z4tanhPfS_ii)
        /*0020*/ 	.word	0x0000000e


	//----- nvinfo : EIATTR_FRAME_SIZE
	.align		4
.L_5:
        /*0024*/ 	.byte	0x04, 0x11
        /*0026*/ 	.short	(.L_7 - .L_6)
	.align		4
.L_6:
        /*0028*/ 	.word	index@(_Z4tanhPfS_ii)
        /*002c*/ 	.word	0x00000000


	//----- nvinfo : EIATTR_REGCOUNT
	.align		4
.L_7:
        /*0030*/ 	.byte	0x04, 0x2f
        /*0032*/ 	.short	(.L_9 - .L_8)
	.align		4
.L_8:
        /*0034*/ 	.word	index@(_Z7sigmoidPfS_i)
        /*0038*/ 	.word	0x0000000e


	//----- nvinfo : EIATTR_FRAME_SIZE
	.align		4
.L_9:
        /*003c*/ 	.byte	0x04, 0x11
        /*003e*/ 	.short	(.L_11 - .L_10)
	.align		4
.L_10:
        /*0040*/ 	.word	index@($__internal_2_$__cuda_sm20_rcp_rn_f32_slowpath)
        /*0044*/ 	.word	0x00000000


	//----- nvinfo : EIATTR_FRAME_SIZE
	.align		4
.L_11:
        /*0048*/ 	.byte	0x04, 0x11
        /*004a*/ 	.short	(.L_13 - .L_12)
	.align		4
.L_12:
        /*004c*/ 	.word	index@(_Z7sigmoidPfS_i)
        /*0050*/ 	.word	0x00000000


	//----- nvinfo : EIATTR_REGCOUNT
	.align		4
.L_13:
        /*0054*/ 	.byte	0x04, 0x2f
        /*0056*/ 	.short	(.L_15 - .L_14)
	.align		4
.L_14:
        /*0058*/ 	.word	index@(_Z11softmax_expPfS_i)
        /*005c*/ 	.word	0x0000000c


	//----- nvinfo : EIATTR_FRAME_SIZE
	.align		4
.L_15:
        /*0060*/ 	.byte	0x04, 0x11
        /*0062*/ 	.short	(.L_17 - .L_16)
	.align		4
.L_16:
        /*0064*/ 	.word	index@(_Z11softmax_expPfS_i)
        /*0068*/ 	.word	0x00000000


	//----- nvinfo : EIATTR_REGCOUNT
	.align		4
.L_17:
        /*006c*/ 	.byte	0x04, 0x2f
        /*006e*/ 	.short	(.L_19 - .L_18)
	.align		4
.L_18:
        /*0070*/ 	.word	index@(_Z15softmax_sum_divPffi)
        /*0074*/ 	.word	0x00000010


	//----- nvinfo : EIATTR_FRAME_SIZE
	.align		4
.L_19:
        /*0078*/ 	.byte	0x04, 0x11
        /*007a*/ 	.short	(.L_21 - .L_20)
	.align		4
.L_20:
        /*007c*/ 	.word	index@($__internal_1_$__cuda_sm3x_div_rn_noftz_f32_slowpath)
        /*0080*/ 	.word	0x00000000


	//----- nvinfo : EIATTR_FRAME_SIZE
	.align		4
.L_21:
        /*0084*/ 	.byte	0x04, 0x11
        /*0086*/ 	.short	(.L_23 - .L_22)
	.align		4
.L_22:
        /*0088*/ 	.word	index@(_Z15softmax_sum_divPffi)
        /*008c*/ 	.word	0x00000000


	//----- nvinfo : EIATTR_REGCOUNT
	.align		4
.L_23:
        /*0090*/ 	.byte	0x04, 0x2f
        /*0092*/ 	.short	(.L_25 - .L_24)
	.align		4
.L_24:
        /*0094*/ 	.word	index@(_Z4PoolPfS_iiii)
        /*0098*/ 	.word	0x0000001f


	//----- nvinfo : EIATTR_FRAME_SIZE
	.align		4
.L_25:
        /*009c*/ 	.byte	0x04, 0x11
        /*009e*/ 	.short	(.L_27 - .L_26)
	.align		4
.L_26:
        /*00a0*/ 	.word	index@($__internal_0_$__cuda_sm3x_div_rn_noftz_f32_slowpath)
        /*00a4*/ 	.word	0x00000000


	//----- nvinfo : EIATTR_FRAME_SIZE
	.align		4
.L_27:
        /*00a8*/ 	.byte	0x04, 0x11
        /*00aa*/ 	.short	(.L_29 - .L_28)
	.align		4
.L_28:
        /*00ac*/ 	.word	index@(_Z4PoolPfS_iiii)
        /*00b0*/ 	.word	0x00000000


	//----- nvinfo : EIATTR_REGCOUNT
	.align		4
.L_29:
        /*00b4*/ 	.byte	0x04, 0x2f
        /*00b6*/ 	.short	(.L_31 - .L_30)
	.align		4
.L_30:
        /*00b8*/ 	.word	index@(_Z14convolveMatrixPfS_S_iii)
        /*00bc*/ 	.word	0x00000020


	//----- nvinfo : EIATTR_FRAME_SIZE
	.align		4
.L_31:
        /*00c0*/ 	.byte	0x04, 0x11
        /*00c2*/ 	.short	(.L_33 - .L_32)
	.align		4
.L_32:
        /*00c4*/ 	.word	index@(_Z14convolveMatrixPfS_S_iii)
        /*00c8*/ 	.word	0x00000000


	//----- nvinfo : EIATTR_REGCOUNT
	.align		4
.L_33:
        /*00cc*/ 	.byte	0x04, 0x2f
        /*00ce*/ 	.short	(.L_35 - .L_34)
	.align		4
.L_34:
        /*00d0*/ 	.word	index@(_Z9padMatrixPfS_ii)
        /*00d4*/ 	.word	0x0000000a


	//----- nvinfo : EIATTR_FRAME_SIZE
	.align		4
.L_35:
        /*00d8*/ 	.byte	0x04, 0x11
        /*00da*/ 	.short	(.L_37 - .L_36)
	.align		4
.L_36:
        /*00dc*/ 	.word	index@(_Z9padMatrixPfS_ii)
        /*00e0*/ 	.word	0x00000000


	//----- nvinfo : EIATTR_MIN_STACK_SIZE
	.align		4
.L_37:
        /*00e4*/ 	.byte	0x04, 0x12
        /*00e6*/ 	.short	(.L_39 - .L_38)
	.align		4
.L_38:
        /*00e8*/ 	.word	index@(_Z9padMatrixPfS_ii)
        /*00ec*/ 	.word	0x00000000


	//----- nvinfo : EIATTR_MIN_STACK_SIZE
	.align		4
.L_39:
        /*00f0*/ 	.byte	0x04, 0x12
        /*00f2*/ 	.short	(.L_41 - .L_40)
	.align		4
.L_40:
        /*00f4*/ 	.word	index@(_Z14convolveMatrixPfS_S_iii)
        /*00f8*/ 	.word	0x00000000


	//----- nvinfo : EIATTR_MIN_STACK_SIZE
	.align		4
.L_41:
        /*00fc*/ 	.byte	0x04, 0x12
        /*00fe*/ 	.short	(.L_43 - .L_42)
	.align		4
.L_42:
        /*0100*/ 	.word	index@(_Z4PoolPfS_iiii)
        /*0104*/ 	.word	0x00000000


	//----- nvinfo : EIATTR_MIN_STACK_SIZE
	.align		4
.L_43:
        /*0108*/ 	.byte	0x04, 0x12
        /*010a*/ 	.short	(.L_45 - .L_44)
	.align		4
.L_44:
        /*010c*/ 	.word	index@(_Z15softmax_sum_divPffi)
        /*0110*/ 	.word	0x00000000


	//----- nvinfo : EIATTR_MIN_STACK_SIZE
	.align		4
.L_45:
        /*0114*/ 	.byte	0x04, 0x12
        /*0116*/ 	.short	(.L_47 - .L_46)
	.align		4
.L_46:
        /*0118*/ 	.word	index@(_Z11softmax_expPfS_i)
        /*011c*/ 	.word	0x00000000


	//----- nvinfo : EIATTR_MIN_STACK_SIZE
	.align		4
.L_47:
        /*0120*/ 	.byte	0x04, 0x12
        /*0122*/ 	.short	(.L_49 - .L_48)
	.align		4
.L_48:
        /*0124*/ 	.word	index@(_Z7sigmoidPfS_i)
        /*0128*/ 	.word	0x00000000


	//----- nvinfo : EIATTR_MIN_STACK_SIZE
	.align		4
.L_49:
        /*012c*/ 	.byte	0x04, 0x12
        /*012e*/ 	.short	(.L_51 - .L_50)
	.align		4
.L_50:
        /*0130*/ 	.word	index@(_Z4tanhPfS_ii)
        /*0134*/ 	.word	0x00000000


	//----- nvinfo : EIATTR_MIN_STACK_SIZE
	.align		4
.L_51:
        /*0138*/ 	.byte	0x04, 0x12
        /*013a*/ 	.short	(.L_53 - .L_52)
	.align		4
.L_52:
        /*013c*/ 	.word	index@(_Z4ReLUPfS_ii)
        /*0140*/ 	.word	0x00000000
.L_53:


//--------------------- .nv.compat                --------------------------
	.section	.nv.compat,"",@"SHT_CUDA_COMPAT_INFO"
	.align	4
        /*0000*/ 	.byte	0x02, 0x09, 0x00, 0x00, 0x02, 0x02, 0x01, 0x00, 0x02, 0x05, 0x05, 0x00, 0x03, 0x07, 0x01, 0x01
        /*0010*/ 	.byte	0x02, 0x03, 0x00, 0x00, 0x02, 0x06, 0x01, 0x00, 0x04, 0x0b, 0x08, 0x00, 0x01, 0x00, 0x00, 0x00
        /*0020*/ 	.byte	0x00, 0x00, 0x00, 0x00


//--------------------- .nv.info._Z9padMatrixPfS_ii --------------------------
	.section	.nv.info._Z9padMatrixPfS_ii,"",@"SHT_CUDA_INFO"
	.sectionflags	@""
	.align	4


	//----- nvinfo : EIATTR_CUDA_API_VERSION
	.align		4
        /*0000*/ 	.byte	0x04, 0x37
        /*0002*/ 	.short	(.L_55 - .L_54)
.L_54:
        /*0004*/ 	.word	0x00000082


	//----- nvinfo : EIATTR_KPARAM_INFO
	.align		4
.L_55:
        /*0008*/ 	.byte	0x04, 0x17
        /*000a*/ 	.short	(.L_57 - .L_56)
.L_56:
        /*000c*/ 	.word	0x00000000
        /*0010*/ 	.short	0x0003
        /*0012*/ 	.short	0x0014
        /*0014*/ 	.byte	0x00, 0xf0, 0x11, 0x00


	//----- nvinfo : EIATTR_KPARAM_INFO
	.align		4
.L_57:
        /*0018*/ 	.byte	0x04, 0x17
        /*001a*/ 	.short	(.L_59 - .L_58)
.L_58:
        /*001c*/ 	.word	0x00000000
        /*0020*/ 	.short	0x0002
        /*0022*/ 	.short	0x0010
        /*0024*/ 	.byte	0x00, 0xf0, 0x11, 0x00


	//----- nvinfo : EIATTR_KPARAM_INFO
	.align		4
.L_59:
        /*0028*/ 	.byte	0x04, 0x17
        /*002a*/ 	.short	(.L_61 - .L_60)
.L_60:
        /*002c*/ 	.word	0x00000000
        /*0030*/ 	.short	0x0001
        /*0032*/ 	.short	0x0008
        /*0034*/ 	.byte	0x00, 0xf5, 0x21, 0x00


	//----- nvinfo : EIATTR_KPARAM_INFO
	.align		4
.L_61:
        /*0038*/ 	.byte	0x04, 0x17
        /*003a*/ 	.short	(.L_63 - .L_62)
.L_62:
        /*003c*/ 	.word	0x00000000
        /*0040*/ 	.short	0x0000
        /*0042*/ 	.short	0x0000
        /*0044*/ 	.byte	0x00, 0xf5, 0x21, 0x00


	//----- nvinfo : EIATTR_SPARSE_MMA_MASK
	.align		4
.L_63:
        /*0048*/ 	.byte	0x03, 0x50
        /*004a*/ 	.short	0x0000


	//----- nvinfo : EIATTR_MAXREG_COUNT
	.align		4
        /*004c*/ 	.byte	0x03, 0x1b
        /*004e*/ 	.short	0x00ff


	//----- nvinfo : EIATTR_MERCURY_ISA_VERSION
	.align		4
        /*0050*/ 	.byte	0x03, 0x5f
        /*0052*/ 	.short	0x0101


	//----- nvinfo : EIATTR_VRC_CTA_INIT_COUNT
	.align		4
        /*0054*/ 	.byte	0x02, 0x4a
	.zero		1
	.zero		1


	//----- nvinfo : EIATTR_EXIT_INSTR_OFFSETS
	.align		4
        /*0058*/ 	.byte	0x04, 0x1c
        /*005a*/ 	.short	(.L_65 - .L_64)


	//   ....[0]....
.L_64:
        /*005c*/ 	.word	0x000000c0


	//   ....[1]....
        /*0060*/ 	.word	0x000001a0


	//----- nvinfo : EIATTR_CBANK_PARAM_SIZE
	.align		4
.L_65:
        /*0064*/ 	.byte	0x03, 0x19
        /*0066*/ 	.short	0x0018


	//----- nvinfo : EIATTR_PARAM_CBANK
	.align		4
        /*0068*/ 	.byte	0x04, 0x0a
        /*006a*/ 	.short	(.L_67 - .L_66)
	.align		4
.L_66:
        /*006c*/ 	.word	index@(.nv.constant0._Z9padMatrixPfS_ii)
        /*0070*/ 	.short	0x0380
        /*0072*/ 	.short	0x0018


	//----- nvinfo : EIATTR_SW_WAR
	.align		4
.L_67:
        /*0074*/ 	.byte	0x04, 0x36
        /*0076*/ 	.short	(.L_69 - .L_68)
.L_68:
        /*0078*/ 	.word	0x00000008
.L_69:


//--------------------- .nv.info._Z14convolveMatrixPfS_S_iii --------------------------
	.section	.nv.info._Z14convolveMatrixPfS_S_iii,"",@"SHT_CUDA_INFO"
	.sectionflags	@""
	.align	4


	//----- nvinfo : EIATTR_CUDA_API_VERSION
	.align		4
        /*0000*/ 	.byte	0x04, 0x37
        /*0002*/ 	.short	(.L_71 - .L_70)
.L_70:
        /*0004*/ 	.word	0x00000082


	//----- nvinfo : EIATTR_KPARAM_INFO
	.align		4
.L_71:
        /*0008*/ 	.byte	0x04, 0x17
        /*000a*/ 	.short	(.L_73 - .L_72)
.L_72:
        /*000c*/ 	.word	0x00000000
        /*0010*/ 	.short	0x0005
        /*0012*/ 	.short	0x0020
        /*0014*/ 	.byte	0x00, 0xf0, 0x11, 0x00


	//----- nvinfo : EIATTR_KPARAM_INFO
	.align		4
.L_73:
        /*0018*/ 	.byte	0x04, 0x17
        /*001a*/ 	.short	(.L_75 - .L_74)
.L_74:
        /*001c*/ 	.word	0x00000000
        /*0020*/ 	.short	0x0004
        /*0022*/ 	.short	0x001c
        /*0024*/ 	.byte	0x00, 0xf0, 0x11, 0x00


	//----- nvinfo : EIATTR_KPARAM_INFO
	.align		4
.L_75:
        /*0028*/ 	.byte	0x04, 0x17
        /*002a*/ 	.short	(.L_77 - .L_76)
.L_76:
        /*002c*/ 	.word	0x00000000
        /*0030*/ 	.short	0x0003
        /*0032*/ 	.short	0x0018
        /*0034*/ 	.byte	0x00, 0xf0, 0x11, 0x00


	//----- nvinfo : EIATTR_KPARAM_INFO
	.align		4
.L_77:
        /*0038*/ 	.byte	0x04, 0x17
        /*003a*/ 	.short	(.L_79 - .L_78)
.L_78:
        /*003c*/ 	.word	0x00000000
        /*0040*/ 	.short	0x0002
        /*0042*/ 	.short	0x0010
        /*0044*/ 	.byte	0x00, 0xf5, 0x21, 0x00


	//----- nvinfo : EIATTR_KPARAM_INFO
	.align		4
.L_79:
        /*0048*/ 	.byte	0x04, 0x17
        /*004a*/ 	.short	(.L_81 - .L_80)
.L_80:
        /*004c*/ 	.word	0x00000000
        /*0050*/ 	.short	0x0001
        /*0052*/ 	.short	0x0008
        /*0054*/ 	.byte	0x00, 0xf5, 0x21, 0x00


	//----- nvinfo : EIATTR_KPARAM_INFO
	.align		4
.L_81:
        /*0058*/ 	.byte	0x04, 0x17
        /*005a*/ 	.short	(.L_83 - .L_82)
.L_82:
        /*005c*/ 	.word	0x00000000
        /*0060*/ 	.short	0x0000
        /*0062*/ 	.short	0x0000
        /*0064*/ 	.byte	0x00, 0xf5, 0x21, 0x00


	//----- nvinfo : EIATTR_SPARSE_MMA_MASK
	.align		4
.L_83:
        /*0068*/ 	.byte	0x03, 0x50
        /*006a*/ 	.short	0x0000


	//----- nvinfo : EIATTR_MAXREG_COUNT
	.align		4
        /*006c*/ 	.byte	0x03, 0x1b
        /*006e*/ 	.short	0x00ff


	//----- nvinfo : EIATTR_MERCURY_ISA_VERSION
	.align		4
        /*0070*/ 	.byte	0x03, 0x5f
        /*0072*/ 	.short	0x0101


	//----- nvinfo : EIATTR_VRC_CTA_INIT_COUNT
	.align		4
        /*0074*/ 	.byte	0x02, 0x4a
	.zero		1
	.zero		1


	//----- nvinfo : EIATTR_EXIT_INSTR_OFFSETS
	.align		4
        /*0078*/ 	.byte	0x04, 0x1c
        /*007a*/ 	.short	(.L_85 - .L_84)


	//   ....[0]....
.L_84:
        /*007c*/ 	.word	0x00000230


	//   ....[1]....
        /*0080*/ 	.word	0x00000e00


	//----- nvinfo : EIATTR_CBANK_PARAM_SIZE
	.align		4
.L_85:
        /*0084*/ 	.byte	0x03, 0x19
        /*0086*/ 	.short	0x0024


	//----- nvinfo : EIATTR_PARAM_CBANK
	.align		4
        /*0088*/ 	.byte	0x04, 0x0a
        /*008a*/ 	.short	(.L_87 - .L_86)
	.align		4
.L_86:
        /*008c*/ 	.word	index@(.nv.constant0._Z14convolveMatrixPfS_S_iii)
        /*0090*/ 	.short	0x0380
        /*0092*/ 	.short	0x0024


	//----- nvinfo : EIATTR_SW_WAR
	.align		4
.L_87:
        /*0094*/ 	.byte	0x04, 0x36
        /*0096*/ 	.short	(.L_89 - .L_88)
.L_88:
        /*0098*/ 	.word	0x00000008
.L_89:


//--------------------- .nv.info._Z4PoolPfS_iiii  --------------------------
	.section	.nv.info._Z4PoolPfS_iiii,"",@"SHT_CUDA_INFO"
	.sectionflags	@""
	.align	4


	//----- nvinfo : EIATTR_CUDA_API_VERSION
	.align		4
        /*0000*/ 	.byte	0x04, 0x37
        /*0002*/ 	.short	(.L_91 - .L_90)
.L_90:
        /*0004*/ 	.word	0x00000082


	//----- nvinfo : EIATTR_KPARAM_INFO
	.align		4
.L_91:
        /*0008*/ 	.byte	0x04, 0x17
        /*000a*/ 	.short	(.L_93 - .L_92)
.L_92:
        /*000c*/ 	.word	0x00000000
        /*0010*/ 	.short	0x0005
        /*0012*/ 	.short	0x001c
        /*0014*/ 	.byte	0x00, 0xf0, 0x11, 0x00


	//----- nvinfo : EIATTR_KPARAM_INFO
	.align		4
.L_93:
        /*0018*/ 	.byte	0x04, 0x17
        /*001a*/ 	.short	(.L_95 - .L_94)
.L_94:
        /*001c*/ 	.word	0x00000000
        /*0020*/ 	.short	0x0004
        /*0022*/ 	.short	0x0018
        /*0024*/ 	.byte	0x00, 0xf0, 0x11, 0x00


	//----- nvinfo : EIATTR_KPARAM_INFO
	.align		4
.L_95:
        /*0028*/ 	.byte	0x04, 0x17
        /*002a*/ 	.short	(.L_97 - .L_96)
.L_96:
        /*002c*/ 	.word	0x00000000
        /*0030*/ 	.short	0x0003
        /*0032*/ 	.short	0x0014
        /*0034*/ 	.byte	0x00, 0xf0, 0x11, 0x00


	//----- nvinfo : EIATTR_KPARAM_INFO
	.align		4
.L_97:
        /*0038*/ 	.byte	0x04, 0x17
        /*003a*/ 	.short	(.L_99 - .L_98)
.L_98:
        /*003c*/ 	.word	0x00000000
        /*0040*/ 	.short	0x0002
        /*0042*/ 	.short	0x0010
        /*0044*/ 	.byte	0x00, 0xf0, 0x11, 0x00


	//----- nvinfo : EIATTR_KPARAM_INFO
	.align		4
.L_99:
        /*0048*/ 	.byte	0x04, 0x17
        /*004a*/ 	.short	(.L_101 - .L_100)
.L_100:
        /*004c*/ 	.word	0x00000000
        /*0050*/ 	.short	0x0001
        /*0052*/ 	.short	0x0008
        /*0054*/ 	.byte	0x00, 0xf5, 0x21, 0x00


	//----- nvinfo : EIATTR_KPARAM_INFO
	.align		4
.L_101:
        /*0058*/ 	.byte	0x04, 0x17
        /*005a*/ 	.short	(.L_103 - .L_102)
.L_102:
        /*005c*/ 	.word	0x00000000
        /*0060*/ 	.short	0x0000
        /*0062*/ 	.short	0x0000
        /*0064*/ 	.byte	0x00, 0xf5, 0x21, 0x00


	//----- nvinfo : EIATTR_SPARSE_MMA_MASK
	.align		4
.L_103:
        /*0068*/ 	.byte	0x03, 0x50
        /*006a*/ 	.short	0x0000


	//----- nvinfo : EIATTR_MAXREG_COUNT
	.align		4
        /*006c*/ 	.byte	0x03, 0x1b
        /*006e*/ 	.short	0x00ff


	//----- nvinfo : EIATTR_MERCURY_ISA_VERSION
	.align		4
        /*0070*/ 	.byte	0x03, 0x5f
        /*0072*/ 	.short	0x0101


	//----- nvinfo : EIATTR_VRC_CTA_INIT_COUNT
	.align		4
        /*0074*/ 	.byte	0x02, 0x4a
	.zero		1
	.zero		1


	//----- nvinfo : EIATTR_EXIT_INSTR_OFFSETS
	.align		4
        /*0078*/ 	.byte	0x04, 0x1c
        /*007a*/ 	.short	(.L_105 - .L_104)


	//   ....[0]....
.L_104:
        /*007c*/ 	.word	0x00000250


	//   ....[1]....
        /*0080*/ 	.word	0x00001270


	//----- nvinfo : EIATTR_CRS_STACK_SIZE
	.align		4
.L_105:
        /*0084*/ 	.byte	0x04, 0x1e
        /*0086*/ 	.short	(.L_107 - .L_106)
.L_106:
        /*0088*/ 	.word	0x00000000


	//----- nvinfo : EIATTR_CBANK_PARAM_SIZE
	.align		4
.L_107:
        /*008c*/ 	.byte	0x03, 0x19
        /*008e*/ 	.short	0x0020


	//----- nvinfo : EIATTR_PARAM_CBANK
	.align		4
        /*0090*/ 	.byte	0x04, 0x0a
        /*0092*/ 	.short	(.L_109 - .L_108)
	.align		4
.L_108:
        /*0094*/ 	.word	index@(.nv.constant0._Z4PoolPfS_iiii)
        /*0098*/ 	.short	0x0380
        /*009a*/ 	.short	0x0020


	//----- nvinfo : EIATTR_SW_WAR
	.align		4
.L_109:
        /*009c*/ 	.byte	0x04, 0x36
        /*009e*/ 	.short	(.L_111 - .L_110)
.L_110:
        /*00a0*/ 	.word	0x00000008
.L_111:


//--------------------- .nv.info._Z15softmax_sum_divPffi --------------------------
	.section	.nv.info._Z15softmax_sum_divPffi,"",@"SHT_CUDA_INFO"
	.sectionflags	@""
	.align	4


	//----- nvinfo : EIATTR_CUDA_API_VERSION
	.align		4
        /*0000*/ 	.byte	0x04, 0x37
        /*0002*/ 	.short	(.L_113 - .L_112)
.L_112:
        /*0004*/ 	.word	0x00000082


	//----- nvinfo : EIATTR_KPARAM_INFO
	.align		4
.L_113:
        /*0008*/ 	.byte	0x04, 0x17
        /*000a*/ 	.short	(.L_115 - .L_114)
.L_114:
        /*000c*/ 	.word	0x00000000
        /*0010*/ 	.short	0x0002
        /*0012*/ 	.short	0x000c
        /*0014*/ 	.byte	0x00, 0xf0, 0x11, 0x00


	//----- nvinfo : EIATTR_KPARAM_INFO
	.align		4
.L_115:
        /*0018*/ 	.byte	0x04, 0x17
        /*001a*/ 	.short	(.L_117 - .L_116)
.L_116:
        /*001c*/ 	.word	0x00000000
        /*0020*/ 	.short	0x0001
        /*0022*/ 	.short	0x0008
        /*0024*/ 	.byte	0x00, 0xf0, 0x11, 0x00


	//----- nvinfo : EIATTR_KPARAM_INFO
	.align		4
.L_117:
        /*0028*/ 	.byte	0x04, 0x17
        /*002a*/ 	.short	(.L_119 - .L_118)
.L_118:
        /*002c*/ 	.word	0x00000000
        /*0030*/ 	.short	0x0000
        /*0032*/ 	.short	0x0000
        /*0034*/ 	.byte	0x00, 0xf5, 0x21, 0x00


	//----- nvinfo : EIATTR_SPARSE_MMA_MASK
	.align		4
.L_119:
        /*0038*/ 	.byte	0x03, 0x50
        /*003a*/ 	.short	0x0000


	//----- nvinfo : EIATTR_MAXREG_COUNT
	.align		4
        /*003c*/ 	.byte	0x03, 0x1b
        /*003e*/ 	.short	0x00ff


	//----- nvinfo : EIATTR_MERCURY_ISA_VERSION
	.align		4
        /*0040*/ 	.byte	0x03, 0x5f
        /*0042*/ 	.short	0x0101


	//----- nvinfo : EIATTR_VRC_CTA_INIT_COUNT
	.align		4
        /*0044*/ 	.byte	0x02, 0x4a
	.zero		1
	.zero		1


	//----- nvinfo : EIATTR_EXIT_INSTR_OFFSETS
	.align		4
        /*0048*/ 	.byte	0x04, 0x1c
        /*004a*/ 	.short	(.L_121 - .L_120)


	//   ....[0]....
.L_120:
        /*004c*/ 	.word	0x00000070


	//   ....[1]....
        /*0050*/ 	.word	0x000001b0


	//----- nvinfo : EIATTR_CRS_STACK_SIZE
	.align		4
.L_121:
        /*0054*/ 	.byte	0x04, 0x1e
        /*0056*/ 	.short	(.L_123 - .L_122)
.L_122:
        /*0058*/ 	.word	0x00000000


	//----- nvinfo : EIATTR_CBANK_PARAM_SIZE
	.align		4
.L_123:
        /*005c*/ 	.byte	0x03, 0x19
        /*005e*/ 	.short	0x0010


	//----- nvinfo : EIATTR_PARAM_CBANK
	.align		4
        /*0060*/ 	.byte	0x04, 0x0a
        /*0062*/ 	.short	(.L_125 - .L_124)
	.align		4
.L_124:
        /*0064*/ 	.word	index@(.nv.constant0._Z15softmax_sum_divPffi)
        /*0068*/ 	.short	0x0380
        /*006a*/ 	.short	0x0010


	//----- nvinfo : EIATTR_SW_WAR
	.align		4
.L_125:
        /*006c*/ 	.byte	0x04, 0x36
        /*006e*/ 	.short	(.L_127 - .L_126)
.L_126:
        /*0070*/ 	.word	0x00000008
.L_127:


//--------------------- .nv.info._Z11softmax_expPfS_i --------------------------
	.section	.nv.info._Z11softmax_expPfS_i,"",@"SHT_CUDA_INFO"
	.sectionflags	@""
	.align	4


	//----- nvinfo : EIATTR_CUDA_API_VERSION
	.align		4
        /*0000*/ 	.byte	0x04, 0x37
        /*0002*/ 	.short	(.L_129 - .L_128)
.L_128:
        /*0004*/ 	.word	0x00000082


	//----- nvinfo : EIATTR_KPARAM_INFO
	.align		4
.L_129:
        /*0008*/ 	.byte	0x04, 0x17
        /*000a*/ 	.short	(.L_131 - .L_130)
.L_130:
        /*000c*/ 	.word	0x00000000
        /*0010*/ 	.short	0x0002
        /*0012*/ 	.short	0x0010
        /*0014*/ 	.byte	0x00, 0xf0, 0x11, 0x00


	//----- nvinfo : EIATTR_KPARAM_INFO
	.align		4
.L_131:
        /*0018*/ 	.byte	0x04, 0x17
        /*001a*/ 	.short	(.L_133 - .L_132)
.L_132:
        /*001c*/ 	.word	0x00000000
        /*0020*/ 	.short	0x0001
        /*0022*/ 	.short	0x0008
        /*0024*/ 	.byte	0x00, 0xf5, 0x21, 0x00


	//----- nvinfo : EIATTR_KPARAM_INFO
	.align		4
.L_133:
        /*0028*/ 	.byte	0x04, 0x17
        /*002a*/ 	.short	(.L_135 - .L_134)
.L_134:
        /*002c*/ 	.word	0x00000000
        /*0030*/ 	.short	0x0000
        /*0032*/ 	.short	0x0000
        /*0034*/ 	.byte	0x00, 0xf5, 0x21, 0x00


	//----- nvinfo : EIATTR_SPARSE_MMA_MASK
	.align		4
.L_135:
        /*0038*/ 	.byte	0x03, 0x50
        /*003a*/ 	.short	0x0000


	//----- nvinfo : EIATTR_MAXREG_COUNT
	.align		4
        /*003c*/ 	.byte	0x03, 0x1b
        /*003e*/ 	.short	0x00ff


	//----- nvinfo : EIATTR_MERCURY_ISA_VERSION
	.align		4
        /*0040*/ 	.byte	0x03, 0x5f
        /*0042*/ 	.short	0x0101


	//----- nvinfo : EIATTR_VRC_CTA_INIT_COUNT
	.align		4
        /*0044*/ 	.byte	0x02, 0x4a
	.zero		1
	.zero		1


	//----- nvinfo : EIATTR_EXIT_INSTR_OFFSETS
	.align		4
        /*0048*/ 	.byte	0x04, 0x1c
        /*004a*/ 	.short	(.L_137 - .L_136)


	//   ....[0]....
.L_136:
        /*004c*/ 	.word	0x00000070


	//   ....[1]....
        /*0050*/ 	.word	0x00000190


	//----- nvinfo : EIATTR_CBANK_PARAM_SIZE
	.align		4
.L_137:
        /*0054*/ 	.byte	0x03, 0x19
        /*0056*/ 	.short	0x0014


	//----- nvinfo : EIATTR_PARAM_CBANK
	.align		4
        /*0058*/ 	.byte	0x04, 0x0a
        /*005a*/ 	.short	(.L_139 - .L_138)
	.align		4
.L_138:
        /*005c*/ 	.word	index@(.nv.constant0._Z11softmax_expPfS_i)
        /*0060*/ 	.short	0x0380
        /*0062*/ 	.short	0x0014


	//----- nvinfo : EIATTR_SW_WAR
	.align		4
.L_139:
        /*0064*/ 	.byte	0x04, 0x36
        /*0066*/ 	.short	(.L_141 - .L_140)
.L_140:
        /*0068*/ 	.word	0x00000008
.L_141:


//--------------------- .nv.info._Z7sigmoidPfS_i  --------------------------
	.section	.nv.info._Z7sigmoidPfS_i,"",@"SHT_CUDA_INFO"
	.sectionflags	@""
	.align	4


	//----- nvinfo : EIATTR_CUDA_API_VERSION
	.align		4
        /*0000*/ 	.byte	0x04, 0x37
        /*0002*/ 	.short	(.L_143 - .L_142)
.L_142:
        /*0004*/ 	.word	0x00000082


	//----- nvinfo : EIATTR_KPARAM_INFO
	.align		4
.L_143:
        /*0008*/ 	.byte	0x04, 0x17
        /*000a*/ 	.short	(.L_145 - .L_144)
.L_144:
        /*000c*/ 	.word	0x00000000
        /*0010*/ 	.short	0x0002
        /*0012*/ 	.short	0x0010
        /*0014*/ 	.byte	0x00, 0xf0, 0x11, 0x00


	//----- nvinfo : EIATTR_KPARAM_INFO
	.align		4
.L_145:
        /*0018*/ 	.byte	0x04, 0x17
        /*001a*/ 	.short	(.L_147 - .L_146)
.L_146:
        /*001c*/ 	.word	0x00000000
        /*0020*/ 	.short	0x0001
        /*0022*/ 	.short	0x0008
        /*0024*/ 	.byte	0x00, 0xf5, 0x21, 0x00


	//----- nvinfo : EIATTR_KPARAM_INFO
	.align		4
.L_147:
        /*0028*/ 	.byte	0x04, 0x17
        /*002a*/ 	.short	(.L_149 - .L_148)
.L_148:
        /*002c*/ 	.word	0x00000000
        /*0030*/ 	.short	0x0000
        /*0032*/ 	.short	0x0000
        /*0034*/ 	.byte	0x00, 0xf5, 0x21, 0x00


	//----- nvinfo : EIATTR_SPARSE_MMA_MASK
	.align		4
.L_149:
        /*0038*/ 	.byte	0x03, 0x50
        /*003a*/ 	.short	0x0000


	//----- nvinfo : EIATTR_MAXREG_COUNT
	.align		4
        /*003c*/ 	.byte	0x03, 0x1b
        /*003e*/ 	.short	0x00ff


	//----- nvinfo : EIATTR_MERCURY_ISA_VERSION
	.align		4
        /*0040*/ 	.byte	0x03, 0x5f
        /*0042*/ 	.short	0x0101


	//----- nvinfo : EIATTR_VRC_CTA_INIT_COUNT
	.align		4
        /*0044*/ 	.byte	0x02, 0x4a
	.zero		1
	.zero		1


	//----- nvinfo : EIATTR_EXIT_INSTR_OFFSETS
	.align		4
        /*0048*/ 	.byte	0x04, 0x1c
        /*004a*/ 	.short	(.L_151 - .L_150)


	//   ....[0]....
.L_150:
        /*004c*/ 	.word	0x00000070


	//   ....[1]....
        /*0050*/ 	.word	0x00000260


	//----- nvinfo : EIATTR_CRS_STACK_SIZE
	.align		4
.L_151:
        /*0054*/ 	.byte	0x04, 0x1e
        /*0056*/ 	.short	(.L_153 - .L_152)
.L_152:
        /*0058*/ 	.word	0x00000000


	//----- nvinfo : EIATTR_CBANK_PARAM_SIZE
	.align		4
.L_153:
        /*005c*/ 	.byte	0x03, 0x19
        /*005e*/ 	.short	0x0014


	//----- nvinfo : EIATTR_PARAM_CBANK
	.align		4
        /*0060*/ 	.byte	0x04, 0x0a
        /*0062*/ 	.short	(.L_155 - .L_154)
	.align		4
.L_154:
        /*0064*/ 	.word	index@(.nv.constant0._Z7sigmoidPfS_i)
        /*0068*/ 	.short	0x0380
        /*006a*/ 	.short	0x0014


	//----- nvinfo : EIATTR_SW_WAR
	.align		4
.L_155:
        /*006c*/ 	.byte	0x04, 0x36
        /*006e*/ 	.short	(.L_157 - .L_156)
.L_156:
        /*0070*/ 	.word	0x00000008
.L_157:


//--------------------- .nv.info._Z4tanhPfS_ii    --------------------------
	.section	.nv.info._Z4tanhPfS_ii,"",@"SHT_CUDA_INFO"
	.sectionflags	@""
	.align	4


	//----- nvinfo : EIATTR_CUDA_API_VERSION
	.align		4
        /*0000*/ 	.byte	0x04, 0x37
        /*0002*/ 	.short	(.L_159 - .L_158)
.L_158:
        /*0004*/ 	.word	0x00000082


	//----- nvinfo : EIATTR_KPARAM_INFO
	.align		4
.L_159:
        /*0008*/ 	.byte	0x04, 0x17
        /*000a*/ 	.short	(.L_161 - .L_160)
.L_160:
        /*000c*/ 	.word	0x00000000
        /*0010*/ 	.short	0x0003
        /*0012*/ 	.short	0x0014
        /*0014*/ 	.byte	0x00, 0xf0, 0x11, 0x00


	//----- nvinfo : EIATTR_KPARAM_INFO
	.align		4
.L_161:
        /*0018*/ 	.byte	0x04, 0x17
        /*001a*/ 	.short	(.L_163 - .L_162)
.L_162:
        /*001c*/ 	.word	0x00000000
        /*0020*/ 	.short	0x0002
        /*0022*/ 	.short	0x0010
        /*0024*/ 	.byte	0x00, 0xf0, 0x11, 0x00


	//----- nvinfo : EIATTR_KPARAM_INFO
	.align		4
.L_163:
        /*0028*/ 	.byte	0x04, 0x17
        /*002a*/ 	.short	(.L_165 - .L_164)
.L_164:
        /*002c*/ 	.word	0x00000000
        /*0030*/ 	.short	0x0001
        /*0032*/ 	.short	0x0008
        /*0034*/ 	.byte	0x00, 0xf5, 0x21, 0x00


	//----- nvinfo : EIATTR_KPARAM_INFO
	.align		4
.L_165:
        /*0038*/ 	.byte	0x04, 0x17
        /*003a*/ 	.short	(.L_167 - .L_166)
.L_166:
        /*003c*/ 	.word	0x00000000
        /*0040*/ 	.short	0x0000
        /*0042*/ 	.short	0x0000
        /*0044*/ 	.byte	0x00, 0xf5, 0x21, 0x00


	//----- nvinfo : EIATTR_SPARSE_MMA_MASK
	.align		4
.L_167:
        /*0048*/ 	.byte	0x03, 0x50
        /*004a*/ 	.short	0x0000


	//----- nvinfo : EIATTR_MAXREG_COUNT
	.align		4
        /*004c*/ 	.byte	0x03, 0x1b
        /*004e*/ 	.short	0x00ff


	//----- nvinfo : EIATTR_MERCURY_ISA_VERSION
	.align		4
        /*0050*/ 	.byte	0x03, 0x5f
        /*0052*/ 	.short	0x0101


	//----- nvinfo : EIATTR_VRC_CTA_INIT_COUNT
	.align		4
        /*0054*/ 	.byte	0x02, 0x4a
	.zero		1
	.zero		1


	//----- nvinfo : EIATTR_EXIT_INSTR_OFFSETS
	.align		4
        /*0058*/ 	.byte	0x04, 0x1c
        /*005a*/ 	.short	(.L_169 - .L_168)


	//   ....[0]....
.L_168:
        /*005c*/ 	.word	0x000000c0


	//   ....[1]....
        /*0060*/ 	.word	0x00000260


	//----- nvinfo : EIATTR_CBANK_PARAM_SIZE
	.align		4
.L_169:
        /*0064*/ 	.byte	0x03, 0x19
        /*0066*/ 	.short	0x0018


	//----- nvinfo : EIATTR_PARAM_CBANK
	.align		4
        /*0068*/ 	.byte	0x04, 0x0a
        /*006a*/ 	.short	(.L_171 - .L_170)
	.align		4
.L_170:
        /*006c*/ 	.word	index@(.nv.constant0._Z4tanhPfS_ii)
        /*0070*/ 	.short	0x0380
        /*0072*/ 	.short	0x0018


	//----- nvinfo : EIATTR_SW_WAR
	.align		4
.L_171:
        /*0074*/ 	.byte	0x04, 0x36
        /*0076*/ 	.short	(.L_173 - .L_172)
.L_172:
        /*0078*/ 	.word	0x00000008
.L_173:


//--------------------- .nv.info._Z4ReLUPfS_ii    --------------------------
	.section	.nv.info._Z4ReLUPfS_ii,"",@"SHT_CUDA_INFO"
	.sectionflags	@""
	.align	4


	//----- nvinfo : EIATTR_CUDA_API_VERSION
	.align		4
        /*0000*/ 	.byte	0x04, 0x37
        /*0002*/ 	.short	(.L_175 - .L_174)
.L_174:
        /*0004*/ 	.word	0x00000082


	//----- nvinfo : EIATTR_KPARAM_INFO
	.align		4
.L_175:
        /*0008*/ 	.byte	0x04, 0x17
        /*000a*/ 	.short	(.L_177 - .L_176)
.L_176:
        /*000c*/ 	.word	0x00000000
        /*0010*/ 	.short	0x0003
        /*0012*/ 	.short	0x0014
        /*0014*/ 	.byte	0x00, 0xf0, 0x11, 0x00


	//----- nvinfo : EIATTR_KPARAM_INFO
	.align		4
.L_177:
        /*0018*/ 	.byte	0x04, 0x17
        /*001a*/ 	.short	(.L_179 - .L_178)
.L_178:
        /*001c*/ 	.word	0x00000000
        /*0020*/ 	.short	0x0002
        /*0022*/ 	.short	0x0010
        /*0024*/ 	.byte	0x00, 0xf0, 0x11, 0x00


	//----- nvinfo : EIATTR_KPARAM_INFO
	.align		4
.L_179:
        /*0028*/ 	.byte	0x04, 0x17
        /*002a*/ 	.short	(.L_181 - .L_180)
.L_180:
        /*002c*/ 	.word	0x00000000
        /*0030*/ 	.short	0x0001
        /*0032*/ 	.short	0x0008
        /*0034*/ 	.byte	0x00, 0xf5, 0x21, 0x00


	//----- nvinfo : EIATTR_KPARAM_INFO
	.align		4
.L_181:
        /*0038*/ 	.byte	0x04, 0x17
        /*003a*/ 	.short	(.L_183 - .L_182)
.L_182:
        /*003c*/ 	.word	0x00000000
        /*0040*/ 	.short	0x0000
        /*0042*/ 	.short	0x0000
        /*0044*/ 	.byte	0x00, 0xf5, 0x21, 0x00


	//----- nvinfo : EIATTR_SPARSE_MMA_MASK
	.align		4
.L_183:
        /*0048*/ 	.byte	0x03, 0x50
        /*004a*/ 	.short	0x0000


	//----- nvinfo : EIATTR_MAXREG_COUNT
	.align		4
        /*004c*/ 	.byte	0x03, 0x1b
        /*004e*/ 	.short	0x00ff


	//----- nvinfo : EIATTR_MERCURY_ISA_VERSION
	.align		4
        /*0050*/ 	.byte	0x03, 0x5f
        /*0052*/ 	.short	0x0101


	//----- nvinfo : EIATTR_VRC_CTA_INIT_COUNT
	.align		4
        /*0054*/ 	.byte	0x02, 0x4a
	.zero		1
	.zero		1


	//----- nvinfo : EIATTR_EXIT_INSTR_OFFSETS
	.align		4
        /*0058*/ 	.byte	0x04, 0x1c
        /*005a*/ 	.short	(.L_185 - .L_184)


	//   ....[0]....
.L_184:
        /*005c*/ 	.word	0x000000c0


	//   ....[1]....
        /*0060*/ 	.word	0x00000160


	//----- nvinfo : EIATTR_CBANK_PARAM_SIZE
	.align		4
.L_185:
        /*0064*/ 	.byte	0x03, 0x19
        /*0066*/ 	.short	0x0018


	//----- nvinfo : EIATTR_PARAM_CBANK
	.align		4
        /*0068*/ 	.byte	0x04, 0x0a
        /*006a*/ 	.short	(.L_187 - .L_186)
	.align		4
.L_186:
        /*006c*/ 	.word	index@(.nv.constant0._Z4ReLUPfS_ii)
        /*0070*/ 	.short	0x0380
        /*0072*/ 	.short	0x0018


	//----- nvinfo : EIATTR_SW_WAR
	.align		4
.L_187:
        /*0074*/ 	.byte	0x04, 0x36
        /*0076*/ 	.short	(.L_189 - .L_188)
.L_188:
        /*0078*/ 	.word	0x00000008
.L_189:


//--------------------- .nv.callgraph             --------------------------
	.section	.nv.callgraph,"",@"SHT_CUDA_CALLGRAPH"
	.align	4
	.sectionentsize	8
	.align		4
        /*0000*/ 	.word	0x00000000
	.align		4
        /*0004*/ 	.word	0xffffffff
	.align		4
        /*0008*/ 	.word	0x00000000
	.align		4
        /*000c*/ 	.word	0xfffffffe
	.align		4
        /*0010*/ 	.word	0x00000000
	.align		4
        /*0014*/ 	.word	0xfffffffd
	.align		4
        /*0018*/ 	.word	0x00000000
	.align		4
        /*001c*/ 	.word	0xfffffffc


//--------------------- .text._Z9padMatrixPfS_ii  --------------------------
	.section	.text._Z9padMatrixPfS_ii,"ax",@progbits
	.align	128
        .global         _Z9padMatrixPfS_ii
        .type           _Z9padMatrixPfS_ii,@function
        .size           _Z9padMatrixPfS_ii,(.L_x_67 - _Z9padMatrixPfS_ii)
        .other          _Z9padMatrixPfS_ii,@"STO_CUDA_ENTRY STV_DEFAULT"
_Z9padMatrixPfS_ii:
.text._Z9padMatrixPfS_ii:
[----:B------:R-:W-:Y:S01]  /*0000*/  LDC R1, c[0x0][0x37c] ;  /* 0x0000df00ff017b82 */ /* 0x000fe20000000800 */
[----:B------:R-:W0:Y:S07]  /*0010*/  S2R R3, SR_TID.X ;  /* 0x0000000000037919 */ /* 0x000e2e0000002100 */
[----:B------:R-:W0:Y:S01]  /*0020*/  LDC R0, c[0x0][0x360] ;  /* 0x0000d800ff007b82 */ /* 0x000e220000000800 */
[----:B------:R-:W1:Y:S01]  /*0030*/  LDCU UR8, c[0x0][0x390] ;  /* 0x00007200ff0877ac */ /* 0x000e620008000800 */
[----:B------:R-:W2:Y:S06]  /*0040*/  S2R R2, SR_TID.Y ;  /* 0x0000000000027919 */ /* 0x000eac0000002200 */
[----:B------:R-:W0:Y:S08]  /*0050*/  S2UR UR4, SR_CTAID.X ;  /* 0x00000000000479c3 */ /* 0x000e300000002500 */
[----:B------:R-:W2:Y:S08]  /*0060*/  S2UR UR5, SR_CTAID.Y ;  /* 0x00000000000579c3 */ /* 0x000eb00000002600 */
[----:B------:R-:W2:Y:S01]  /*0070*/  LDC R7, c[0x0][0x364] ;  /* 0x0000d900ff077b82 */ /* 0x000ea20000000800 */
[----:B0-----:R-:W-:-:S02]  /*0080*/  IMAD R0, R0, UR4, R3 ;  /* 0x0000000400007c24 */ /* 0x001fc4000f8e0203 */
[----:B--2---:R-:W-:-:S05]  /*0090*/  IMAD R7, R7, UR5, R2 ;  /* 0x0000000507077c24 */ /* 0x004fca000f8e0202 */
[----:B------:R-:W-:-:S04]  /*00a0*/  VIMNMX R2, PT, PT, R0, R7, !PT ;  /* 0x0000000700027248 */ /* 0x000fc80007fe0100 */
[----:B-1----:R-:W-:-:S13]  /*00b0*/  ISETP.GE.AND P0, PT, R2, UR8, PT ;  /* 0x0000000802007c0c */ /* 0x002fda000bf06270 */
[----:B------:R-:W-:Y:S05]  /*00c0*/  @P0 EXIT ;  /* 0x000000000000094d */ /* 0x000fea0003800000 */
[----:B------:R-:W0:Y:S01]  /*00d0*/  LDC.64 R2, c[0x0][0x380] ;  /* 0x0000e000ff027b82 */ /* 0x000e220000000a00 */
[----:B------:R-:W1:Y:S01]  /*00e0*/  LDCU.64 UR6, c[0x0][0x358] ;  /* 0x00006b00ff0677ac */ /* 0x000e620008000a00 */
[----:B------:R-:W-:Y:S01]  /*00f0*/  IMAD R5, R0, UR8, R7 ;  /* 0x0000000800057c24 */ /* 0x000fe2000f8e0207 */
[----:B------:R-:W2:Y:S03]  /*0100*/  LDCU UR5, c[0x0][0x394] ;  /* 0x00007280ff0577ac */ /* 0x000ea60008000800 */
[----:B0-----:R-:W-:Y:S02]  /*0110*/  IMAD.WIDE R2, R5, 0x4, R2 ;  /* 0x0000000405027825 */ /* 0x001fe400078e0202 */
[----:B------:R-:W0:Y:S04]  /*0120*/  LDC.64 R4, c[0x0][0x388] ;  /* 0x0000e200ff047b82 */ /* 0x000e280000000a00 */
[----:B-1----:R-:W3:Y:S01]  /*0130*/  LDG.E R3, desc[UR6][R2.64] ;  /* 0x0000000602037981 */ /* 0x002ee2000c1e1900 */
[----:B--2---:R-:W-:-:S02]  /*0140*/  ULEA UR4, UR5, UR8, 0x1 ;  /* 0x0000000805047291 */ /* 0x004fc4000f8e08ff */
[----:B------:R-:W-:Y:S02]  /*0150*/  IADD3 R0, PT, PT, R0, UR5, RZ ;  /* 0x0000000500007c10 */ /* 0x000fe4000fffe0ff */
[----:B------:R-:W-:-:S05]  /*0160*/  IADD3 R7, PT, PT, R7, UR5, RZ ;  /* 0x0000000507077c10 */ /* 0x000fca000fffe0ff */
[----:B------:R-:W-:-:S04]  /*0170*/  IMAD R7, R0, UR4, R7 ;  /* 0x0000000400077c24 */ /* 0x000fc8000f8e0207 */
[----:B0-----:R-:W-:-:S05]  /*0180*/  IMAD.WIDE R4, R7, 0x4, R4 ;  /* 0x0000000407047825 */ /* 0x001fca00078e0204 */
[----:B---3--:R-:W-:Y:S01]  /*0190*/  STG.E desc[UR6][R4.64], R3 ;  /* 0x0000000304007986 */ /* 0x008fe2000c101906 */
[----:B------:R-:W-:Y:S05]  /*01a0*/  EXIT ;  /* 0x000000000000794d */ /* 0x000fea0003800000 */
.L_x_0:
[----:B------:R-:W-:-:S00]  /*01b0*/  BRA `(.L_x_0) ;  /* 0xfffffffc00fc7947 */ /* 0x000fc0000383ffff */
[----:B------:R-:W-:-:S00]  /*01c0*/  NOP ;  /* 0x0000000000007918 */ /* 0x000fc00000000000 */
        /* <DEDUP_REMOVED lines=11> */
.L_x_67:


//--------------------- .text._Z14convolveMatrixPfS_S_iii --------------------------
	.section	.text._Z14convolveMatrixPfS_S_iii,"ax",@progbits
	.align	128
        .global         _Z14convolveMatrixPfS_S_iii
        .type           _Z14convolveMatrixPfS_S_iii,@function
        .size           _Z14convolveMatrixPfS_S_iii,(.L_x_68 - _Z14convolveMatrixPfS_S_iii)
        .other          _Z14convolveMatrixPfS_S_iii,@"STO_CUDA_ENTRY STV_DEFAULT"
_Z14convolveMatrixPfS_S_iii:
.text._Z14convolveMatrixPfS_S_iii:
[----:B------:R-:W-:Y:S08]  /*0000*/  LDC R1, c[0x0][0x37c] ;  /* 0x0000df00ff017b82 */ /* 0x000ff00000000800 */
[----:B------:R-:W0:Y:S08]  /*0010*/  LDC.64 R12, c[0x0][0x398] ;  /* 0x0000e600ff0c7b82 */ /* 0x000e300000000a00 */
[----:B------:R-:W1:Y:S08]  /*0020*/  LDC R18, c[0x0][0x360] ;  /* 0x0000d800ff127b82 */ /* 0x000e700000000800 */
[----:B------:R-:W1:Y:S01]  /*0030*/  S2UR UR4, SR_CTAID.X ;  /* 0x00000000000479c3 */ /* 0x000e620000002500 */
[----:B0-----:R-:W-:-:S07]  /*0040*/  IABS R7, R13 ;  /* 0x0000000d00077213 */ /* 0x001fce0000000000 */
[----:B------:R-:W0:Y:S01]  /*0050*/  S2UR UR5, SR_CTAID.Y ;  /* 0x00000000000579c3 */ /* 0x000e220000002600 */
[----:B------:R-:W2:Y:S07]  /*0060*/  I2F.RP R0, R7 ;  /* 0x0000000700007306 */ /* 0x000eae0000209400 */
[----:B------:R-:W0:Y:S01]  /*0070*/  LDC R9, c[0x0][0x364] ;  /* 0x0000d900ff097b82 */ /* 0x000e220000000800 */
[----:B--2---:R-:W2:Y:S02]  /*0080*/  MUFU.RCP R0, R0 ;  /* 0x0000000000007308 */ /* 0x004ea40000001000 */
[----:B--2---:R-:W-:-:S06]  /*0090*/  IADD3 R2, PT, PT, R0, 0xffffffe, RZ ;  /* 0x0ffffffe00027810 */ /* 0x004fcc0007ffe0ff */
[----:B------:R2:W3:Y:S02]  /*00a0*/  F2I.FTZ.U32.TRUNC.NTZ R3, R2 ;  /* 0x0000000200037305 */ /* 0x0004e4000021f000 */
[----:B--2---:R-:W-:Y:S01]  /*00b0*/  IMAD.MOV.U32 R2, RZ, RZ, RZ ;  /* 0x000000ffff027224 */ /* 0x004fe200078e00ff */
[----:B---3--:R-:W-:-:S05]  /*00c0*/  IADD3 R4, PT, PT, RZ, -R3, RZ ;  /* 0x80000003ff047210 */ /* 0x008fca0007ffe0ff */
[----:B------:R-:W-:Y:S01]  /*00d0*/  IMAD R5, R4, R7, RZ ;  /* 0x0000000704057224 */ /* 0x000fe200078e02ff */
[----:B------:R-:W-:-:S03]  /*00e0*/  IABS R4, R12 ;  /* 0x0000000c00047213 */ /* 0x000fc60000000000 */
[----:B------:R-:W-:Y:S02]  /*00f0*/  IMAD.HI.U32 R3, R3, R5, R2 ;  /* 0x0000000503037227 */ /* 0x000fe400078e0002 */
[----:B------:R-:W1:Y:S04]  /*0100*/  S2R R5, SR_TID.X ;  /* 0x0000000000057919 */ /* 0x000e680000002100 */
[----:B------:R-:W-:Y:S01]  /*0110*/  IMAD.HI.U32 R3, R3, R4, RZ ;  /* 0x0000000403037227 */ /* 0x000fe200078e00ff */
[----:B------:R-:W0:Y:S04]  /*0120*/  S2R R2, SR_TID.Y ;  /* 0x0000000000027919 */ /* 0x000e280000002200 */
[----:B------:R-:W-:-:S05]  /*0130*/  IADD3 R0, PT, PT, -R3, RZ, RZ ;  /* 0x000000ff03007210 */ /* 0x000fca0007ffe1ff */
[----:B------:R-:W-:-:S05]  /*0140*/  IMAD R0, R7, R0, R4 ;  /* 0x0000000007007224 */ /* 0x000fca00078e0204 */
[----:B------:R-:W-:-:S13]  /*0150*/  ISETP.GT.U32.AND P2, PT, R7, R0, PT ;  /* 0x000000000700720c */ /* 0x000fda0003f44070 */
[-C--:B------:R-:W-:Y:S01]  /*0160*/  @!P2 IADD3 R0, PT, PT, R0, -R7.reuse, RZ ;  /* 0x800000070000a210 */ /* 0x080fe20007ffe0ff */
[----:B------:R-:W-:Y:S01]  /*0170*/  @!P2 VIADD R3, R3, 0x1 ;  /* 0x000000010303a836 */ /* 0x000fe20000000000 */
[----:B------:R-:W-:Y:S01]  /*0180*/  ISETP.NE.AND P2, PT, R13, RZ, PT ;  /* 0x000000ff0d00720c */ /* 0x000fe20003f45270 */
[----:B-1----:R-:W-:Y:S01]  /*0190*/  IMAD R18, R18, UR4, R5 ;  /* 0x0000000412127c24 */ /* 0x002fe2000f8e0205 */
[----:B------:R-:W-:Y:S01]  /*01a0*/  ISETP.GE.U32.AND P0, PT, R0, R7, PT ;  /* 0x000000070000720c */ /* 0x000fe20003f06070 */
[----:B0-----:R-:W-:Y:S01]  /*01b0*/  IMAD R9, R9, UR5, R2 ;  /* 0x0000000509097c24 */ /* 0x001fe2000f8e0202 */
[----:B------:R-:W-:-:S04]  /*01c0*/  LOP3.LUT R0, R12, R13, RZ, 0x3c, !PT ;  /* 0x0000000d0c007212 */ /* 0x000fc800078e3cff */
[----:B------:R-:W-:Y:S02]  /*01d0*/  ISETP.GE.AND P1, PT, R0, RZ, PT ;  /* 0x000000ff0000720c */ /* 0x000fe40003f26270 */
[----:B------:R-:W-:-:S05]  /*01e0*/  VIMNMX R0, PT, PT, R18, R9, !PT ;  /* 0x0000000912007248 */ /* 0x000fca0007fe0100 */
[----:B------:R-:W-:-:S06]  /*01f0*/  @P0 IADD3 R3, PT, PT, R3, 0x1, RZ ;  /* 0x0000000103030810 */ /* 0x000fcc0007ffe0ff */
[----:B------:R-:W-:Y:S02]  /*0200*/  @!P1 IADD3 R3, PT, PT, -R3, RZ, RZ ;  /* 0x000000ff03039210 */ /* 0x000fe40007ffe1ff */
[----:B------:R-:W-:-:S04]  /*0210*/  @!P2 LOP3.LUT R3, RZ, R13, RZ, 0x33, !PT ;  /* 0x0000000dff03a212 */ /* 0x000fc800078e33ff */
[----:B------:R-:W-:-:S13]  /*0220*/  ISETP.GE.AND P0, PT, R0, R3, PT ;  /* 0x000000030000720c */ /* 0x000fda0003f06270 */
[----:B------:R-:W-:Y:S05]  /*0230*/  @P0 EXIT ;  /* 0x000000000000094d */ /* 0x000fea0003800000 */
[----:B------:R-:W-:Y:S01]  /*0240*/  ISETP.GE.AND P0, PT, R13, 0x1, PT ;  /* 0x000000010d00780c */ /* 0x000fe20003f06270 */
[----:B------:R-:W0:Y:S01]  /*0250*/  LDCU.64 UR6, c[0x0][0x358] ;  /* 0x00006b00ff0677ac */ /* 0x000e220008000a00 */
[----:B------:R-:W-:-:S11]  /*0260*/  IMAD.MOV.U32 R8, RZ, RZ, RZ ;  /* 0x000000ffff087224 */ /* 0x000fd600078e00ff */
[----:B------:R-:W-:Y:S05]  /*0270*/  @!P0 BRA `(.L_x_1) ;  /* 0x0000000800d08947 */ /* 0x000fea0003800000 */
[----:B------:R-:W1:Y:S01]  /*0280*/  LDCU UR4, c[0x0][0x3a0] ;  /* 0x00007400ff0477ac */ /* 0x000e620008000800 */
[C---:B------:R-:W-:Y:S01]  /*0290*/  LOP3.LUT R5, R13.reuse, 0x7ffffff0, RZ, 0xc0, !PT ;  /* 0x7ffffff00d057812 */ /* 0x040fe200078ec0ff */
[----:B------:R-:W-:Y:S01]  /*02a0*/  HFMA2 R8, -RZ, RZ, 0, 0 ;  /* 0x00000000ff087431 */ /* 0x000fe200000001ff */
[C---:B------:R-:W-:Y:S02]  /*02b0*/  LOP3.LUT R7, R13.reuse, 0xf, RZ, 0xc0, !PT ;  /* 0x0000000f0d077812 */ /* 0x040fe400078ec0ff */
[C---:B------:R-:W-:Y:S02]  /*02c0*/  LOP3.LUT R6, R13.reuse, 0x7, RZ, 0xc0, !PT ;  /* 0x000000070d067812 */ /* 0x040fe400078ec0ff */
[----:B------:R-:W-:Y:S02]  /*02d0*/  LOP3.LUT R4, R13, 0x3, RZ, 0xc0, !PT ;  /* 0x000000030d047812 */ /* 0x000fe400078ec0ff */
[----:B------:R-:W-:Y:S01]  /*02e0*/  IADD3 R2, PT, PT, -R5, RZ, RZ ;  /* 0x000000ff05027210 */ /* 0x000fe20007ffe1ff */
[----:B-1----:R-:W-:Y:S01]  /*02f0*/  IMAD R3, R9, UR4, RZ ;  /* 0x0000000409037c24 */ /* 0x002fe2000f8e02ff */
[----:B------:R-:W-:-:S06]  /*0300*/  UMOV UR4, URZ ;  /* 0x000000ff00047c82 */ /* 0x000fcc0008000000 */
.L_x_7:
[----:B------:R-:W1:Y:S01]  /*0310*/  LDC.64 R12, c[0x0][0x398] ;  /* 0x0000e600ff0c7b82 */ /* 0x000e620000000a00 */
[----:B------:R-:W-:-:S07]  /*0320*/  IMAD.MOV.U32 R19, RZ, RZ, RZ ;  /* 0x000000ffff137224 */ /* 0x000fce00078e00ff */
[----:B------:R-:W2:Y:S01]  /*0330*/  LDC R11, c[0x0][0x3a0] ;  /* 0x0000e800ff0b7b82 */ /* 0x000ea20000000800 */
[C---:B-1----:R-:W-:Y:S01]  /*0340*/  ISETP.GE.U32.AND P1, PT, R13.reuse, 0x10, PT ;  /* 0x000000100d00780c */ /* 0x042fe20003f26070 */
[----:B------:R-:W-:Y:S02]  /*0350*/  IMAD R0, R13, UR4, RZ ;  /* 0x000000040d007c24 */ /* 0x000fe4000f8e02ff */
[----:B--2---:R-:W-:Y:S01]  /*0360*/  IMAD R10, R18, R11, UR4 ;  /* 0x00000004120a7e24 */ /* 0x004fe2000f8e020b */
[----:B------:R-:W-:-:S06]  /*0370*/  UIADD3 UR4, UPT, UPT, UR4, 0x1, URZ ;  /* 0x0000000104047890 */ /* 0x000fcc000fffe0ff */
[----:B------:R-:W-:Y:S01]  /*0380*/  ISETP.NE.AND P0, PT, R13, UR4, PT ;  /* 0x000000040d007c0c */ /* 0x000fe2000bf05270 */
[----:B------:R-:W-:Y:S02]  /*0390*/  IMAD R13, R10, R12, R3 ;  /* 0x0000000c0a0d7224 */ /* 0x000fe400078e0203 */
[----:B------:R-:W-:Y:S10]  /*03a0*/  @!P1 BRA `(.L_x_2) ;  /* 0x0000000400049947 */ /* 0x000ff40003800000 */
[----:B------:R-:W1:Y:S01]  /*03b0*/  LDC.64 R10, c[0x0][0x390] ;  /* 0x0000e400ff0a7b82 */ /* 0x000e620000000a00 */
[----:B------:R-:W-:Y:S02]  /*03c0*/  MOV R17, R13 ;  /* 0x0000000d00117202 */ /* 0x000fe40000000f00 */
[----:B------:R-:W-:Y:S01]  /*03d0*/  MOV R16, R2 ;  /* 0x0000000200107202 */ /* 0x000fe20000000f00 */
[----:B-1----:R-:W-:-:S03]  /*03e0*/  IMAD.WIDE.U32 R10, R0, 0x4, R10 ;  /* 0x00000004000a7825 */ /* 0x002fc600078e000a */
[----:B------:R-:W-:-:S05]  /*03f0*/  IADD3 R19, P1, PT, R10, 0x20, RZ ;  /* 0x000000200a137810 */ /* 0x000fca0007f3e0ff */
[----:B------:R-:W-:-:S08]  /*0400*/  IMAD.X R20, RZ, RZ, R11, P1 ;  /* 0x000000ffff147224 */ /* 0x000fd000008e060b */
.L_x_3:
[----:B------:R-:W1:Y:S01]  /*0410*/  LDC.64 R10, c[0x0][0x380] ;  /* 0x0000e000ff0a7b82 */ /* 0x000e620000000a00 */
[----:B------:R-:W-:Y:S02]  /*0420*/  MOV R14, R19 ;  /* 0x00000013000e7202 */ /* 0x000fe40000000f00 */
[----:B------:R-:W-:-:S05]  /*0430*/  MOV R15, R20 ;  /* 0x00000014000f7202 */ /* 0x000fca0000000f00 */
[----:B0-----:R-:W2:Y:S04]  /*0440*/  LDG.E R22, desc[UR6][R14.64+-0x20] ;  /* 0xffffe0060e167981 */ /* 0x001ea8000c1e1900 */
[----:B------:R-:W3:Y:S04]  /*0450*/  LDG.E R24, desc[UR6][R14.64+-0x1c] ;  /* 0xffffe4060e187981 */ /* 0x000ee8000c1e1900 */
[----:B------:R-:W4:Y:S04]  /*0460*/  LDG.E R20, desc[UR6][R14.64+-0x18] ;  /* 0xffffe8060e147981 */ /* 0x000f28000c1e1900 */
[----:B------:R-:W5:Y:S01]  /*0470*/  LDG.E R27, desc[UR6][R14.64+0x1c] ;  /* 0x00001c060e1b7981 */ /* 0x000f62000c1e1900 */
[----:B-1----:R-:W-:-:S05]  /*0480*/  IMAD.WIDE R10, R17, 0x4, R10 ;  /* 0x00000004110a7825 */ /* 0x002fca00078e020a */
[----:B------:R-:W2:Y:S04]  /*0490*/  LDG.E R19, desc[UR6][R10.64] ;  /* 0x000000060a137981 */ /* 0x000ea8000c1e1900 */
[----:B------:R-:W3:Y:S04]  /*04a0*/  LDG.E R23, desc[UR6][R10.64+0x4] ;  /* 0x000004060a177981 */ /* 0x000ee8000c1e1900 */
[----:B------:R-:W4:Y:S04]  /*04b0*/  LDG.E R21, desc[UR6][R10.64+0x8] ;  /* 0x000008060a157981 */ /* 0x000f28000c1e1900 */
[----:B------:R-:W5:Y:S01]  /*04c0*/  LDG.E R25, desc[UR6][R10.64+0x14] ;  /* 0x000014060a197981 */ /* 0x000f62000c1e1900 */
[----:B--2---:R-:W-:-:S03]  /*04d0*/  FFMA R22, R19, R22, R8 ;  /* 0x0000001613167223 */ /* 0x004fc60000000008 */
[----:B------:R-:W2:Y:S01]  /*04e0*/  LDG.E R8, desc[UR6][R14.64+-0x14] ;  /* 0xffffec060e087981 */ /* 0x000ea2000c1e1900 */
[----:B---3--:R-:W-:-:S03]  /*04f0*/  FFMA R24, R23, R24, R22 ;  /* 0x0000001817187223 */ /* 0x008fc60000000016 */
[----:B------:R-:W2:Y:S04]  /*0500*/  LDG.E R19, desc[UR6][R10.64+0xc] ;  /* 0x00000c060a137981 */ /* 0x000ea8000c1e1900 */
[----:B------:R-:W3:Y:S01]  /*0510*/  LDG.E R23, desc[UR6][R14.64+-0x10] ;  /* 0xfffff0060e177981 */ /* 0x000ee2000c1e1900 */
[----:B----4-:R-:W-:-:S03]  /*0520*/  FFMA R26, R21, R20, R24 ;  /* 0x00000014151a7223 */ /* 0x010fc60000000018 */
[----:B------:R-:W3:Y:S04]  /*0530*/  LDG.E R22, desc[UR6][R10.64+0x10] ;  /* 0x000010060a167981 */ /* 0x000ee8000c1e1900 */
[----:B------:R-:W5:Y:S04]  /*0540*/  LDG.E R24, desc[UR6][R14.64+-0xc] ;  /* 0xfffff4060e187981 */ /* 0x000f68000c1e1900 */
[----:B------:R-:W4:Y:S04]  /*0550*/  LDG.E R20, desc[UR6][R14.64+-0x8] ;  /* 0xfffff8060e147981 */ /* 0x000f28000c1e1900 */
[----:B------:R-:W4:Y:S01]  /*0560*/  LDG.E R21, desc[UR6][R10.64+0x18] ;  /* 0x000018060a157981 */ /* 0x000f22000c1e1900 */
[----:B--2---:R-:W-:-:S03]  /*0570*/  FFMA R19, R19, R8, R26 ;  /* 0x0000000813137223 */ /* 0x004fc6000000001a */
[----:B------:R-:W2:Y:S01]  /*0580*/  LDG.E R8, desc[UR6][R14.64+-0x4] ;  /* 0xfffffc060e087981 */ /* 0x000ea2000c1e1900 */
[----:B---3--:R-:W-:-:S03]  /*0590*/  FFMA R22, R22, R23, R19 ;  /* 0x0000001716167223 */ /* 0x008fc60000000013 */
[----:B------:R-:W2:Y:S01]  /*05a0*/  LDG.E R19, desc[UR6][R10.64+0x1c] ;  /* 0x00001c060a137981 */ /* 0x000ea2000c1e1900 */
[----:B-----5:R-:W-:-:S03]  /*05b0*/  FFMA R24, R25, R24, R22 ;  /* 0x0000001819187223 */ /* 0x020fc60000000016 */
[----:B------:R-:W3:Y:S04]  /*05c0*/  LDG.E R23, desc[UR6][R14.64] ;  /* 0x000000060e177981 */ /* 0x000ee8000c1e1900 */
[----:B------:R-:W3:Y:S01]  /*05d0*/  LDG.E R22, desc[UR6][R10.64+0x20] ;  /* 0x000020060a167981 */ /* 0x000ee2000c1e1900 */
[----:B----4-:R-:W-:-:S03]  /*05e0*/  FFMA R26, R21, R20, R24 ;  /* 0x00000014151a7223 */ /* 0x010fc60000000018 */
[----:B------:R-:W4:Y:S04]  /*05f0*/  LDG.E R24, desc[UR6][R14.64+0x4] ;  /* 0x000004060e187981 */ /* 0x000f28000c1e1900 */
[----:B------:R-:W4:Y:S04]  /*0600*/  LDG.E R25, desc[UR6][R10.64+0x24] ;  /* 0x000024060a197981 */ /* 0x000f28000c1e1900 */
[----:B------:R-:W5:Y:S04]  /*0610*/  LDG.E R20, desc[UR6][R14.64+0x8] ;  /* 0x000008060e147981 */ /* 0x000f68000c1e1900 */
[----:B------:R-:W5:Y:S01]  /*0620*/  LDG.E R21, desc[UR6][R10.64+0x28] ;  /* 0x000028060a157981 */ /* 0x000f62000c1e1900 */
[----:B--2---:R-:W-:-:S03]  /*0630*/  FFMA R19, R19, R8, R26 ;  /* 0x0000000813137223 */ /* 0x004fc6000000001a */
[----:B------:R-:W2:Y:S04]  /*0640*/  LDG.E R8, desc[UR6][R10.64+0x2c] ;  /* 0x00002c060a087981 */ /* 0x000ea8000c1e1900 */
[----:B------:R-:W2:Y:S01]  /*0650*/  LDG.E R26, desc[UR6][R10.64+0x3c] ;  /* 0x00003c060a1a7981 */ /* 0x000ea2000c1e1900 */
[----:B---3--:R-:W-:-:S03]  /*0660*/  FFMA R22, R22, R23, R19 ;  /* 0x0000001716167223 */ /* 0x008fc60000000013 */
[----:B------:R-:W2:Y:S04]  /*0670*/  LDG.E R19, desc[UR6][R14.64+0xc] ;  /* 0x00000c060e137981 */ /* 0x000ea8000c1e1900 */
[----:B------:R-:W3:Y:S01]  /*0680*/  LDG.E R23, desc[UR6][R10.64+0x30] ;  /* 0x000030060a177981 */ /* 0x000ee2000c1e1900 */
[----:B----4-:R-:W-:-:S03]  /*0690*/  FFMA R24, R25, R24, R22 ;  /* 0x0000001819187223 */ /* 0x010fc60000000016 */
[----:B------:R-:W3:Y:S04]  /*06a0*/  LDG.E R22, desc[UR6][R14.64+0x10] ;  /* 0x000010060e167981 */ /* 0x000ee8000c1e1900 */
[----:B------:R-:W4:Y:S01]  /*06b0*/  LDG.E R25, desc[UR6][R14.64+0x14] ;  /* 0x000014060e197981 */ /* 0x000f22000c1e1900 */
[----:B-----5:R-:W-:-:S03]  /*06c0*/  FFMA R29, R21, R20, R24 ;  /* 0x00000014151d7223 */ /* 0x020fc60000000018 */
[----:B------:R-:W4:Y:S04]  /*06d0*/  LDG.E R24, desc[UR6][R10.64+0x34] ;  /* 0x000034060a187981 */ /* 0x000f28000c1e1900 */
[----:B------:R-:W5:Y:S04]  /*06e0*/  LDG.E R20, desc[UR6][R14.64+0x18] ;  /* 0x000018060e147981 */ /* 0x000f68000c1e1900 */
[----:B------:R-:W5:Y:S01]  /*06f0*/  LDG.E R21, desc[UR6][R10.64+0x38] ;  /* 0x000038060a157981 */ /* 0x000f62000c1e1900 */
[----:B------:R-:W-:-:S04]  /*0700*/  IADD3 R16, PT, PT, R16, 0x10, RZ ;  /* 0x0000001010107810 */ /* 0x000fc80007ffe0ff */
[----:B------:R-:W-:Y:S02]  /*0710*/  ISETP.NE.AND P1, PT, R16, RZ, PT ;  /* 0x000000ff1000720c */ /* 0x000fe40003f25270 */
[----:B------:R-:W-:Y:S01]  /*0720*/  IADD3 R17, PT, PT, R17, 0x10, RZ ;  /* 0x0000001011117810 */ /* 0x000fe20007ffe0ff */
[----:B--2---:R-:W-:Y:S01]  /*0730*/  FFMA R8, R8, R19, R29 ;  /* 0x0000001308087223 */ /* 0x004fe2000000001d */
[----:B------:R-:W-:-:S03]  /*0740*/  IADD3 R19, P2, PT, R14, 0x40, RZ ;  /* 0x000000400e137810 */ /* 0x000fc60007f5e0ff */
[----:B---3--:R-:W-:-:S04]  /*0750*/  FFMA R23, R23, R22, R8 ;  /* 0x0000001617177223 */ /* 0x008fc80000000008 */
[----:B----4-:R-:W-:-:S04]  /*0760*/  FFMA R24, R24, R25, R23 ;  /* 0x0000001918187223 */ /* 0x010fc80000000017 */
[----:B-----5:R-:W-:Y:S01]  /*0770*/  FFMA R21, R21, R20, R24 ;  /* 0x0000001415157223 */ /* 0x020fe20000000018 */
[----:B------:R-:W-:-:S03]  /*0780*/  IMAD.X R20, RZ, RZ, R15, P2 ;  /* 0x000000ffff147224 */ /* 0x000fc600010e060f */
[----:B------:R-:W-:Y:S01]  /*0790*/  FFMA R8, R26, R27, R21 ;  /* 0x0000001b1a087223 */ /* 0x000fe20000000015 */
[----:B------:R-:W-:Y:S06]  /*07a0*/  @P1 BRA `(.L_x_3) ;  /* 0xfffffffc00181947 */ /* 0x000fec000383ffff */
[----:B------:R-:W-:-:S07]  /*07b0*/  MOV R19, R5 ;  /* 0x0000000500137202 */ /* 0x000fce0000000f00 */
.L_x_2:
[----:B------:R-:W-:-:S13]  /*07c0*/  ISETP.NE.AND P1, PT, R7, RZ, PT ;  /* 0x000000ff0700720c */ /* 0x000fda0003f25270 */
[----:B------:R-:W-:Y:S05]  /*07d0*/  @!P1 BRA `(.L_x_4) ;  /* 0x0000000400749947 */ /* 0x000fea0003800000 */
[----:B------:R-:W-:Y:S02]  /*07e0*/  IADD3 R10, PT, PT, R7, -0x1, RZ ;  /* 0xffffffff070a7810 */ /* 0x000fe40007ffe0ff */
[----:B------:R-:W-:Y:S02]  /*07f0*/  ISETP.NE.AND P1, PT, R6, RZ, PT ;  /* 0x000000ff0600720c */ /* 0x000fe40003f25270 */
[----:B------:R-:W-:-:S13]  /*0800*/  ISETP.GE.U32.AND P2, PT, R10, 0x7, PT ;  /* 0x000000070a00780c */ /* 0x000fda0003f46070 */
[----:B------:R-:W-:Y:S05]  /*0810*/  @!P2 BRA `(.L_x_5) ;  /* 0x000000000090a947 */ /* 0x000fea0003800000 */
[----:B------:R-:W1:Y:S01]  /*0820*/  LDC.64 R16, c[0x0][0x390] ;  /* 0x0000e400ff107b82 */ /* 0x000e620000000a00 */
[C---:B------:R-:W-:Y:S01]  /*0830*/  IMAD.IADD R23, R0.reuse, 0x1, R19 ;  /* 0x0000000100177824 */ /* 0x040fe200078e0213 */
[-C--:B------:R-:W-:Y:S02]  /*0840*/  IADD3 R21, PT, PT, R13, R19.reuse, RZ ;  /* 0x000000130d157210 */ /* 0x080fe40007ffe0ff */
[----:B------:R-:W-:-:S04]  /*0850*/  IADD3 R20, P2, PT, R0, R19, RZ ;  /* 0x0000001300147210 */ /* 0x000fc80007f5e0ff */
[----:B------:R-:W2:Y:S01]  /*0860*/  LDC.64 R14, c[0x0][0x380] ;  /* 0x0000e000ff0e7b82 */ /* 0x000ea20000000a00 */
[----:B------:R-:W-:-:S07]  /*0870*/  IADD3.X R22, PT, PT, RZ, RZ, RZ, P2, !PT ;  /* 0x000000ffff167210 */ /* 0x000fce00017fe4ff */
[----:B------:R-:W3:Y:S01]  /*0880*/  LDC.64 R10, c[0x0][0x390] ;  /* 0x0000e400ff0a7b82 */ /* 0x000ee20000000a00 */
[----:B-1----:R-:W-:-:S06]  /*0890*/  IMAD.WIDE.U32 R16, R23, 0x4, R16 ;  /* 0x0000000417107825 */ /* 0x002fcc00078e0010 */
[----:B0-----:R-:W4:Y:S01]  /*08a0*/  LDG.E R16, desc[UR6][R16.64] ;  /* 0x0000000610107981 */ /* 0x001f22000c1e1900 */
[----:B--2---:R-:W-:-:S05]  /*08b0*/  IMAD.WIDE R14, R21, 0x4, R14 ;  /* 0x00000004150e7825 */ /* 0x004fca00078e020e */
[----:B------:R-:W4:Y:S01]  /*08c0*/  LDG.E R23, desc[UR6][R14.64] ;  /* 0x000000060e177981 */ /* 0x000f22000c1e1900 */
[----:B---3--:R-:W-:-:S03]  /*08d0*/  LEA R10, P2, R20, R10, 0x2 ;  /* 0x0000000a140a7211 */ /* 0x008fc600078410ff */
[----:B------:R-:W2:Y:S01]  /*08e0*/  LDG.E R25, desc[UR6][R14.64+0x4] ;  /* 0x000004060e197981 */ /* 0x000ea2000c1e1900 */
[----:B------:R-:W-:-:S03]  /*08f0*/  LEA.HI.X R11, R20, R11, R22, 0x2, P2 ;  /* 0x0000000b140b7211 */ /* 0x000fc600010f1416 */
[----:B------:R-:W3:Y:S04]  /*0900*/  LDG.E R17, desc[UR6][R14.64+0x14] ;  /* 0x000014060e117981 */ /* 0x000ee8000c1e1900 */
[----:B------:R-:W2:Y:S04]  /*0910*/  LDG.E R24, desc[UR6][R10.64+0x4] ;  /* 0x000004060a187981 */ /* 0x000ea8000c1e1900 */
[----:B------:R-:W5:Y:S04]  /*0920*/  LDG.E R20, desc[UR6][R14.64+0x8] ;  /* 0x000008060e147981 */ /* 0x000f68000c1e1900 */
[----:B------:R-:W5:Y:S04]  /*0930*/  LDG.E R21, desc[UR6][R10.64+0x8] ;  /* 0x000008060a157981 */ /* 0x000f68000c1e1900 */
[----:B------:R-:W3:Y:S04]  /*0940*/  LDG.E R26, desc[UR6][R10.64+0x14] ;  /* 0x000014060a1a7981 */ /* 0x000ee8000c1e1900 */
[----:B------:R-:W3:Y:S04]  /*0950*/  LDG.E R27, desc[UR6][R10.64+0x18] ;  /* 0x000018060a1b7981 */ /* 0x000ee8000c1e1900 */
[----:B------:R-:W3:Y:S01]  /*0960*/  LDG.E R29, desc[UR6][R10.64+0x1c] ;  /* 0x00001c060a1d7981 */ /* 0x000ee2000c1e1900 */
[----:B----4-:R-:W-:-:S03]  /*0970*/  FFMA R22, R23, R16, R8 ;  /* 0x0000001017167223 */ /* 0x010fc60000000008 */
[----:B------:R-:W4:Y:S04]  /*0980*/  LDG.E R8, desc[UR6][R14.64+0xc] ;  /* 0x00000c060e087981 */ /* 0x000f28000c1e1900 */
[----:B------:R-:W4:Y:S04]  /*0990*/  LDG.E R23, desc[UR6][R10.64+0xc] ;  /* 0x00000c060a177981 */ /* 0x000f28000c1e1900 */
[----:B------:R-:W3:Y:S01]  /*09a0*/  LDG.E R16, desc[UR6][R14.64+0x18] ;  /* 0x000018060e107981 */ /* 0x000ee2000c1e1900 */
[----:B--2---:R-:W-:-:S03]  /*09b0*/  FFMA R28, R25, R24, R22 ;  /* 0x00000018191c7223 */ /* 0x004fc60000000016 */
[----:B------:R-:W2:Y:S04]  /*09c0*/  LDG.E R22, desc[UR6][R14.64+0x10] ;  /* 0x000010060e167981 */ /* 0x000ea8000c1e1900 */
[----:B------:R-:W2:Y:S04]  /*09d0*/  LDG.E R25, desc[UR6][R10.64+0x10] ;  /* 0x000010060a197981 */ /* 0x000ea8000c1e1900 */
[----:B------:R-:W3:Y:S01]  /*09e0*/  LDG.E R24, desc[UR6][R14.64+0x1c] ;  /* 0x00001c060e187981 */ /* 0x000ee2000c1e1900 */
[----:B-----5:R-:W-:Y:S01]  /*09f0*/  FFMA R21, R20, R21, R28 ;  /* 0x0000001514157223 */ /* 0x020fe2000000001c */
[----:B------:R-:W-:-:S03]  /*0a00*/  IADD3 R19, PT, PT, R19, 0x8, RZ ;  /* 0x0000000813137810 */ /* 0x000fc60007ffe0ff */
[----:B----4-:R-:W-:-:S04]  /*0a10*/  FFMA R21, R8, R23, R21 ;  /* 0x0000001708157223 */ /* 0x010fc80000000015 */
[----:B--2---:R-:W-:-:S04]  /*0a20*/  FFMA R22, R22, R25, R21 ;  /* 0x0000001916167223 */ /* 0x004fc80000000015 */
[----:B---3--:R-:W-:-:S04]  /*0a30*/  FFMA R17, R17, R26, R22 ;  /* 0x0000001a11117223 */ /* 0x008fc80000000016 */
[----:B------:R-:W-:-:S04]  /*0a40*/  FFMA R17, R16, R27, R17 ;  /* 0x0000001b10117223 */ /* 0x000fc80000000011 */
[----:B------:R-:W-:-:S07]  /*0a50*/  FFMA R8, R24, R29, R17 ;  /* 0x0000001d18087223 */ /* 0x000fce0000000011 */
.L_x_5:
[----:B------:R-:W-:Y:S05]  /*0a60*/  @!P1 BRA `(.L_x_4) ;  /* 0x0000000000d09947 */ /* 0x000fea0003800000 */
[----:B------:R-:W-:Y:S01]  /*0a70*/  VIADD R10, R6, 0xffffffff ;  /* 0xffffffff060a7836 */ /* 0x000fe20000000000 */
[----:B------:R-:W-:-:S04]  /*0a80*/  ISETP.NE.AND P1, PT, R4, RZ, PT ;  /* 0x000000ff0400720c */ /* 0x000fc80003f25270 */
[----:B------:R-:W-:-:S13]  /*0a90*/  ISETP.GE.U32.AND P2, PT, R10, 0x3, PT ;  /* 0x000000030a00780c */ /* 0x000fda0003f46070 */
[----:B------:R-:W-:Y:S05]  /*0aa0*/  @!P2 BRA `(.L_x_6) ;  /* 0x000000000060a947 */ /* 0x000fea0003800000 */
[----:B------:R-:W1:Y:S01]  /*0ab0*/  LDC.64 R14, c[0x0][0x390] ;  /* 0x0000e400ff0e7b82 */ /* 0x000e620000000a00 */
[CC--:B------:R-:W-:Y:S02]  /*0ac0*/  IADD3 R23, PT, PT, R0.reuse, R19.reuse, RZ ;  /* 0x0000001300177210 */ /* 0x0c0fe40007ffe0ff */
[-C--:B------:R-:W-:Y:S02]  /*0ad0*/  IADD3 R20, P2, PT, R0, R19.reuse, RZ ;  /* 0x0000001300147210 */ /* 0x080fe40007f5e0ff */
[----:B------:R-:W-:Y:S02]  /*0ae0*/  IADD3 R21, PT, PT, R13, R19, RZ ;  /* 0x000000130d157210 */ /* 0x000fe40007ffe0ff */
[----:B------:R-:W-:Y:S01]  /*0af0*/  IADD3.X R22, PT, PT, RZ, RZ, RZ, P2, !PT ;  /* 0x000000ffff167210 */ /* 0x000fe200017fe4ff */
[----:B------:R-:W2:Y:S08]  /*0b00*/  LDC.64 R10, c[0x0][0x390] ;  /* 0x0000e400ff0a7b82 */ /* 0x000eb00000000a00 */
[----:B------:R-:W3:Y:S01]  /*0b10*/  LDC.64 R16, c[0x0][0x380] ;  /* 0x0000e000ff107b82 */ /* 0x000ee20000000a00 */
[----:B-1----:R-:W-:-:S06]  /*0b20*/  IMAD.WIDE.U32 R14, R23, 0x4, R14 ;  /* 0x00000004170e7825 */ /* 0x002fcc00078e000e */
[----:B0-----:R-:W4:Y:S01]  /*0b30*/  LDG.E R14, desc[UR6][R14.64] ;  /* 0x000000060e0e7981 */ /* 0x001f22000c1e1900 */
[----:B--2---:R-:W-:-:S04]  /*0b40*/  LEA R10, P2, R20, R10, 0x2 ;  /* 0x0000000a140a7211 */ /* 0x004fc800078410ff */
[----:B------:R-:W-:Y:S01]  /*0b50*/  LEA.HI.X R11, R20, R11, R22, 0x2, P2 ;  /* 0x0000000b140b7211 */ /* 0x000fe200010f1416 */
[----:B---3--:R-:W-:-:S04]  /*0b60*/  IMAD.WIDE R16, R21, 0x4, R16 ;  /* 0x0000000415107825 */ /* 0x008fc800078e0210 */
[----:B------:R-:W2:Y:S04]  /*0b70*/  LDG.E R22, desc[UR6][R10.64+0x4] ;  /* 0x000004060a167981 */ /* 0x000ea8000c1e1900 */
[----:B------:R-:W4:Y:S04]  /*0b80*/  LDG.E R21, desc[UR6][R16.64] ;  /* 0x0000000610157981 */ /* 0x000f28000c1e1900 */
[----:B------:R-:W2:Y:S04]  /*0b90*/  LDG.E R20, desc[UR6][R16.64+0x4] ;  /* 0x0000040610147981 */ /* 0x000ea8000c1e1900 */
[----:B------:R-:W3:Y:S04]  /*0ba0*/  LDG.E R23, desc[UR6][R16.64+0x8] ;  /* 0x0000080610177981 */ /* 0x000ee8000c1e1900 */
[----:B------:R-:W3:Y:S04]  /*0bb0*/  LDG.E R24, desc[UR6][R10.64+0x8] ;  /* 0x000008060a187981 */ /* 0x000ee8000c1e1900 */
[----:B------:R-:W5:Y:S04]  /*0bc0*/  LDG.E R25, desc[UR6][R16.64+0xc] ;  /* 0x00000c0610197981 */ /* 0x000f68000c1e1900 */
[----:B------:R-:W5:Y:S01]  /*0bd0*/  LDG.E R26, desc[UR6][R10.64+0xc] ;  /* 0x00000c060a1a7981 */ /* 0x000f62000c1e1900 */
[----:B------:R-:W-:-:S02]  /*0be0*/  VIADD R19, R19, 0x4 ;  /* 0x0000000413137836 */ /* 0x000fc40000000000 */
[----:B----4-:R-:W-:-:S04]  /*0bf0*/  FFMA R21, R21, R14, R8 ;  /* 0x0000000e15157223 */ /* 0x010fc80000000008 */
[----:B--2---:R-:W-:-:S04]  /*0c00*/  FFMA R20, R20, R22, R21 ;  /* 0x0000001614147223 */ /* 0x004fc80000000015 */
[----:B---3--:R-:W-:-:S04]  /*0c10*/  FFMA R20, R23, R24, R20 ;  /* 0x0000001817147223 */ /* 0x008fc80000000014 */
[----:B-----5:R-:W-:-:S07]  /*0c20*/  FFMA R8, R25, R26, R20 ;  /* 0x0000001a19087223 */ /* 0x020fce0000000014 */
.L_x_6:
[----:B------:R-:W-:Y:S05]  /*0c30*/  @!P1 BRA `(.L_x_4) ;  /* 0x00000000005c9947 */ /* 0x000fea0003800000 */
[----:B------:R-:W1:Y:S01]  /*0c40*/  LDC.64 R10, c[0x0][0x390] ;  /* 0x0000e400ff0a7b82 */ /* 0x000e620000000a00 */
[-C--:B------:R-:W-:Y:S02]  /*0c50*/  IADD3 R17, PT, PT, R0, R19.reuse, RZ ;  /* 0x0000001300117210 */ /* 0x080fe40007ffe0ff */
[----:B------:R-:W-:-:S05]  /*0c60*/  IADD3 R13, PT, PT, R13, R19, RZ ;  /* 0x000000130d0d7210 */ /* 0x000fca0007ffe0ff */
[----:B------:R-:W2:Y:S01]  /*0c70*/  LDC.64 R14, c[0x0][0x380] ;  /* 0x0000e000ff0e7b82 */ /* 0x000ea20000000a00 */
[----:B-1----:R-:W-:-:S06]  /*0c80*/  IMAD.WIDE.U32 R10, R17, 0x4, R10 ;  /* 0x00000004110a7825 */ /* 0x002fcc00078e000a */
[----:B0-----:R-:W3:Y:S01]  /*0c90*/  LDG.E R10, desc[UR6][R10.64] ;  /* 0x000000060a0a7981 */ /* 0x001ee2000c1e1900 */
[----:B--2---:R-:W-:-:S05]  /*0ca0*/  IMAD.WIDE R14, R13, 0x4, R14 ;  /* 0x000000040d0e7825 */ /* 0x004fca00078e020e */
[----:B------:R-:W3:Y:S01]  /*0cb0*/  LDG.E R13, desc[UR6][R14.64] ;  /* 0x000000060e0d7981 */ /* 0x000ee2000c1e1900 */
[----:B------:R-:W-:Y:S01]  /*0cc0*/  ISETP.NE.AND P1, PT, R4, 0x1, PT ;  /* 0x000000010400780c */ /* 0x000fe20003f25270 */
[----:B---3--:R-:W-:-:S12]  /*0cd0*/  FFMA R8, R13, R10, R8 ;  /* 0x0000000a0d087223 */ /* 0x008fd80000000008 */
[----:B------:R-:W-:Y:S05]  /*0ce0*/  @!P1 BRA `(.L_x_4) ;  /* 0x0000000000309947 */ /* 0x000fea0003800000 */
[----:B------:R-:W0:Y:S01]  /*0cf0*/  LDC.64 R10, c[0x0][0x390] ;  /* 0x0000e400ff0a7b82 */ /* 0x000e220000000a00 */
[----:B------:R-:W-:Y:S02]  /*0d00*/  IADD3 R0, P2, PT, R0, R19, RZ ;  /* 0x0000001300007210 */ /* 0x000fe40007f5e0ff */
[----:B------:R-:W-:Y:S02]  /*0d10*/  ISETP.NE.AND P1, PT, R4, 0x2, PT ;  /* 0x000000020400780c */ /* 0x000fe40003f25270 */
[----:B------:R-:W-:-:S11]  /*0d20*/  IADD3.X R13, PT, PT, RZ, RZ, RZ, P2, !PT ;  /* 0x000000ffff0d7210 */ /* 0x000fd600017fe4ff */
[----:B------:R-:W2:Y:S01]  /*0d30*/  @P1 LDG.E R17, desc[UR6][R14.64+0x8] ;  /* 0x000008060e111981 */ /* 0x000ea2000c1e1900 */
[----:B0-----:R-:W-:-:S04]  /*0d40*/  LEA R10, P2, R0, R10, 0x2 ;  /* 0x0000000a000a7211 */ /* 0x001fc800078410ff */
[----:B------:R-:W-:Y:S02]  /*0d50*/  LEA.HI.X R11, R0, R11, R13, 0x2, P2 ;  /* 0x0000000b000b7211 */ /* 0x000fe400010f140d */
[----:B------:R-:W3:Y:S04]  /*0d60*/  LDG.E R13, desc[UR6][R14.64+0x4] ;  /* 0x000004060e0d7981 */ /* 0x000ee8000c1e1900 */
[----:B------:R-:W3:Y:S04]  /*0d70*/  LDG.E R0, desc[UR6][R10.64+0x4] ;  /* 0x000004060a007981 */ /* 0x000ee8000c1e1900 */
[----:B------:R-:W2:Y:S01]  /*0d80*/  @P1 LDG.E R16, desc[UR6][R10.64+0x8] ;  /* 0x000008060a101981 */ /* 0x000ea2000c1e1900 */
[----:B---3--:R-:W-:-:S04]  /*0d90*/  FFMA R8, R13, R0, R8 ;  /* 0x000000000d087223 */ /* 0x008fc80000000008 */
[----:B--2---:R-:W-:-:S07]  /*0da0*/  @P1 FFMA R8, R17, R16, R8 ;  /* 0x0000001011081223 */ /* 0x004fce0000000008 */
.L_x_4:
[----:B------:R-:W-:Y:S05]  /*0db0*/  @P0 BRA `(.L_x_7) ;  /* 0xfffffff400540947 */ /* 0x000fea000383ffff */
.L_x_1:
[----:B------:R-:W1:Y:S01]  /*0dc0*/  LDC.64 R2, c[0x0][0x388] ;  /* 0x0000e200ff027b82 */ /* 0x000e620000000a00 */
[----:B------:R-:W-:-:S04]  /*0dd0*/  IMAD R9, R18, R12, R9 ;  /* 0x0000000c12097224 */ /* 0x000fc800078e0209 */
[----:B-1----:R-:W-:-:S05]  /*0de0*/  IMAD.WIDE R2, R9, 0x4, R2 ;  /* 0x0000000409027825 */ /* 0x002fca00078e0202 */
[----:B0-----:R-:W-:Y:S01]  /*0df0*/  STG.E desc[UR6][R2.64], R8 ;  /* 0x0000000802007986 */ /* 0x001fe2000c101906 */
[----:B------:R-:W-:Y:S05]  /*0e00*/  EXIT ;  /* 0x000000000000794d */ /* 0x000fea0003800000 */
.L_x_8:
        /* <DEDUP_REMOVED lines=15> */
.L_x_68:


//--------------------- .text._Z4PoolPfS_iiii     --------------------------
	.section	.text._Z4PoolPfS_iiii,"ax",@progbits
	.align	128
        .global         _Z4PoolPfS_iiii
        .type           _Z4PoolPfS_iiii,@function
        .size           _Z4PoolPfS_iiii,(.L_x_64 - _Z4PoolPfS_iiii)
        .other          _Z4PoolPfS_iiii,@"STO_CUDA_ENTRY STV_DEFAULT"
_Z4PoolPfS_iiii:
.text._Z4PoolPfS_iiii:
[----:B------:R-:W-:Y:S01]  /*0000*/  LDC R1, c[0x0][0x37c] ;  /* 0x0000df00ff017b82 */ /* 0x000fe20000000800 */
[----:B------:R-:W0:Y:S07]  /*0010*/  LDCU UR4, c[0x0][0x398] ;  /* 0x00007300ff0477ac */ /* 0x000e2e0008000800 */
[----:B------:R-:W1:Y:S08]  /*0020*/  LDC R11, c[0x0][0x390] ;  /* 0x0000e400ff0b7b82 */ /* 0x000e700000000800 */
[----:B------:R-:W-:Y:S01]  /*0030*/  S2UR UR5, SR_CTAID.Y ;  /* 0x00000000000579c3 */ /* 0x000fe20000002600 */
[----:B0-----:R-:W-:-:S07]  /*0040*/  IMAD.U32 R2, RZ, RZ, UR4 ;  /* 0x00000004ff027e24 */ /* 0x001fce000f8e00ff */
[----:B------:R-:W0:Y:S01]  /*0050*/  S2UR UR4, SR_CTAID.X ;  /* 0x00000000000479c3 */ /* 0x000e220000002500 */
[----:B------:R-:W-:-:S04]  /*0060*/  IABS R9, R2 ;  /* 0x0000000200097213 */ /* 0x000fc80000000000 */
[----:B------:R-:W2:Y:S08]  /*0070*/  I2F.RP R0, R9 ;  /* 0x0000000900007306 */ /* 0x000eb00000209400 */
[----:B--2---:R-:W2:Y:S02]  /*0080*/  MUFU.RCP R0, R0 ;  /* 0x0000000000007308 */ /* 0x004ea40000001000 */
[----:B--2---:R-:W-:-:S06]  /*0090*/  VIADD R4, R0, 0xffffffe ;  /* 0x0ffffffe00047836 */ /* 0x004fcc0000000000 */
[----:B------:R2:W3:Y:S02]  /*00a0*/  F2I.FTZ.U32.TRUNC.NTZ R5, R4 ;  /* 0x0000000400057305 */ /* 0x0004e4000021f000 */
[----:B--2---:R-:W-:Y:S02]  /*00b0*/  IMAD.MOV.U32 R4, RZ, RZ, RZ ;  /* 0x000000ffff047224 */ /* 0x004fe400078e00ff */
[----:B---3--:R-:W-:-:S04]  /*00c0*/  IMAD.MOV R6, RZ, RZ, -R5 ;  /* 0x000000ffff067224 */ /* 0x008fc800078e0a05 */
[----:B------:R-:W-:Y:S01]  /*00d0*/  IMAD R3, R6, R9, RZ ;  /* 0x0000000906037224 */ /* 0x000fe200078e02ff */
[----:B-1----:R-:W-:-:S03]  /*00e0*/  IABS R6, R11 ;  /* 0x0000000b00067213 */ /* 0x002fc60000000000 */
[----:B------:R-:W-:Y:S02]  /*00f0*/  IMAD.HI.U32 R5, R5, R3, R4 ;  /* 0x0000000305057227 */ /* 0x000fe400078e0004 */
[----:B------:R-:W0:Y:S04]  /*0100*/  S2R R3, SR_TID.X ;  /* 0x0000000000037919 */ /* 0x000e280000002100 */
[----:B------:R-:W-:Y:S01]  /*0110*/  IMAD.HI.U32 R5, R5, R6, RZ ;  /* 0x0000000605057227 */ /* 0x000fe200078e00ff */
[----:B------:R-:W1:Y:S04]  /*0120*/  S2R R4, SR_TID.Y ;  /* 0x0000000000047919 */ /* 0x000e680000002200 */
[----:B------:R-:W-:-:S05]  /*0130*/  IADD3 R0, PT, PT, -R5, RZ, RZ ;  /* 0x000000ff05007210 */ /* 0x000fca0007ffe1ff */
[C---:B------:R-:W-:Y:S02]  /*0140*/  IMAD R0, R9.reuse, R0, R6 ;  /* 0x0000000009007224 */ /* 0x040fe400078e0206 */
[----:B------:R-:W0:Y:S03]  /*0150*/  LDC R6, c[0x0][0x360] ;  /* 0x0000d800ff067b82 */ /* 0x000e260000000800 */
[----:B------:R-:W-:-:S05]  /*0160*/  ISETP.GT.U32.AND P1, PT, R9, R0, PT ;  /* 0x000000000900720c */ /* 0x000fca0003f24070 */
[----:B------:R-:W1:Y:S08]  /*0170*/  LDC R7, c[0x0][0x364] ;  /* 0x0000d900ff077b82 */ /* 0x000e700000000800 */
[----:B------:R-:W-:Y:S02]  /*0180*/  @!P1 IMAD.IADD R0, R0, 0x1, -R9 ;  /* 0x0000000100009824 */ /* 0x000fe400078e0a09 */
[----:B------:R-:W-:Y:S01]  /*0190*/  @!P1 VIADD R5, R5, 0x1 ;  /* 0x0000000105059836 */ /* 0x000fe20000000000 */
[----:B------:R-:W-:-:S02]  /*01a0*/  ISETP.NE.AND P1, PT, R2, RZ, PT ;  /* 0x000000ff0200720c */ /* 0x000fc40003f25270 */
[----:B------:R-:W-:Y:S02]  /*01b0*/  ISETP.GE.U32.AND P0, PT, R0, R9, PT ;  /* 0x000000090000720c */ /* 0x000fe40003f06070 */
[----:B------:R-:W-:Y:S01]  /*01c0*/  LOP3.LUT R0, R11, R2, RZ, 0x3c, !PT ;  /* 0x000000020b007212 */ /* 0x000fe200078e3cff */
[----:B0-----:R-:W-:-:S03]  /*01d0*/  IMAD R6, R6, UR4, R3 ;  /* 0x0000000406067c24 */ /* 0x001fc6000f8e0203 */
[----:B------:R-:W-:Y:S01]  /*01e0*/  ISETP.GE.AND P2, PT, R0, RZ, PT ;  /* 0x000000ff0000720c */ /* 0x000fe20003f46270 */
[----:B-1----:R-:W-:-:S06]  /*01f0*/  IMAD R7, R7, UR5, R4 ;  /* 0x0000000507077c24 */ /* 0x002fcc000f8e0204 */
[----:B------:R-:W-:Y:S01]  /*0200*/  @P0 VIADD R5, R5, 0x1 ;  /* 0x0000000105050836 */ /* 0x000fe20000000000 */
[----:B------:R-:W-:-:S05]  /*0210*/  VIMNMX R0, PT, PT, R6, R7, !PT ;  /* 0x0000000706007248 */ /* 0x000fca0007fe0100 */
[----:B------:R-:W-:Y:S02]  /*0220*/  @!P2 IADD3 R5, PT, PT, -R5, RZ, RZ ;  /* 0x000000ff0505a210 */ /* 0x000fe40007ffe1ff */
[----:B------:R-:W-:-:S04]  /*0230*/  @!P1 LOP3.LUT R5, RZ, R2, RZ, 0x33, !PT ;  /* 0x00000002ff059212 */ /* 0x000fc800078e33ff */
[----:B------:R-:W-:-:S13]  /*0240*/  ISETP.GE.AND P0, PT, R0, R5, PT ;  /* 0x000000050000720c */ /* 0x000fda0003f06270 */
[----:B------:R-:W-:Y:S05]  /*0250*/  @P0 EXIT ;  /* 0x000000000000094d */ /* 0x000fea0003800000 */
[----:B------:R-:W0:Y:S01]  /*0260*/  LDCU UR4, c[0x0][0x394] ;  /* 0x00007280ff0477ac */ /* 0x000e220008000800 */
[----:B------:R-:W-:Y:S01]  /*0270*/  ISETP.GE.AND P0, PT, R2, 0x1, PT ;  /* 0x000000010200780c */ /* 0x000fe20003f06270 */
[----:B------:R-:W-:Y:S01]  /*0280*/  IMAD.MOV.U32 R0, RZ, RZ, RZ ;  /* 0x000000ffff007224 */ /* 0x000fe200078e00ff */
[----:B------:R-:W1:Y:S01]  /*0290*/  LDCU.64 UR8, c[0x0][0x358] ;  /* 0x00006b00ff0877ac */ /* 0x000e620008000a00 */
[----:B0-----:R-:W-:-:S09]  /*02a0*/  UISETP.NE.AND UP0, UPT, UR4, URZ, UPT ;  /* 0x000000ff0400728c */ /* 0x001fd2000bf05270 */
[----:B-1----:R-:W-:Y:S05]  /*02b0*/  BRA.U UP0, `(.L_x_9) ;  /* 0x0000000100187547 */ /* 0x002fea000b800000 */
[----:B------:R-:W0:Y:S01]  /*02c0*/  LDC.64 R4, c[0x0][0x380] ;  /* 0x0000e000ff047b82 */ /* 0x000e220000000a00 */
[----:B------:R-:W1:Y:S01]  /*02d0*/  LDCU UR5, c[0x0][0x39c] ;  /* 0x00007380ff0577ac */ /* 0x000e620008000800 */
[----:B------:R-:W-:-:S04]  /*02e0*/  IMAD R0, R6, R11, R7 ;  /* 0x0000000b06007224 */ /* 0x000fc800078e0207 */
[----:B-1----:R-:W-:-:S04]  /*02f0*/  IMAD R3, R0, UR5, RZ ;  /* 0x0000000500037c24 */ /* 0x002fc8000f8e02ff */
[----:B0-----:R-:W-:-:S05]  /*0300*/  IMAD.WIDE R4, R3, 0x4, R4 ;  /* 0x0000000403047825 */ /* 0x001fca00078e0204 */
[----:B------:R0:W5:Y:S02]  /*0310*/  LDG.E R0, desc[UR8][R4.64] ;  /* 0x0000000804007981 */ /* 0x000164000c1e1900 */
.L_x_9:
[----:B------:R-:W-:Y:S05]  /*0320*/  @!P0 BRA `(.L_x_10) ;  /* 0x0000000c00708947 */ /* 0x000fea0003800000 */
[----:B------:R-:W1:Y:S01]  /*0330*/  LDCU UR5, c[0x0][0x39c] ;  /* 0x00007380ff0577ac */ /* 0x000e620008000800 */
[----:B------:R-:W-:Y:S01]  /*0340*/  UISETP.NE.AND UP1, UPT, UR4, 0x1, UPT ;  /* 0x000000010400788c */ /* 0x000fe2000bf25270 */
[----:B-1----:R-:W-:-:S08]  /*0350*/  IMAD R8, R7, UR5, RZ ;  /* 0x0000000507087c24 */ /* 0x002fd0000f8e02ff */
[----:B------:R-:W-:Y:S05]  /*0360*/  BRA.U !UP1, `(.L_x_11) ;  /* 0x0000000509a47547 */ /* 0x000fea000b800000 */
[----:B------:R-:W-:Y:S05]  /*0370*/  BRA.U UP0, `(.L_x_10) ;  /* 0x0000000d005c7547 */ /* 0x000fea000b800000 */
[----:B------:R-:W1:Y:S01]  /*0380*/  LDCU.64 UR6, c[0x0][0x380] ;  /* 0x00007000ff0677ac */ /* 0x000e620008000a00 */
[C---:B------:R-:W-:Y:S02]  /*0390*/  LOP3.LUT R24, R2.reuse, 0xf, RZ, 0xc0, !PT ;  /* 0x0000000f02187812 */ /* 0x040fe400078ec0ff */
[C---:B------:R-:W-:Y:S01]  /*03a0*/  LOP3.LUT R26, R2.reuse, 0x7, RZ, 0xc0, !PT ;  /* 0x00000007021a7812 */ /* 0x040fe200078ec0ff */
[----:B------:R-:W-:Y:S01]  /*03b0*/  UMOV UR4, URZ ;  /* 0x000000ff00047c82 */ /* 0x000fe20008000000 */
[----:B------:R-:W-:Y:S01]  /*03c0*/  LOP3.LUT R9, R2, 0x7ffffff0, RZ, 0xc0, !PT ;  /* 0x7ffffff002097812 */ /* 0x000fe200078ec0ff */
[----:B------:R-:W-:Y:S01]  /*03d0*/  VIADD R3, R24, 0xffffffff ;  /* 0xffffffff18037836 */ /* 0x000fe20000000000 */
[----:B------:R-:W-:Y:S01]  /*03e0*/  LOP3.LUT R10, R2, 0x3, RZ, 0xc0, !PT ;  /* 0x00000003020a7812 */ /* 0x000fe200078ec0ff */
[----:B0-----:R-:W-:Y:S01]  /*03f0*/  VIADD R4, R26, 0xffffffff ;  /* 0xffffffff1a047836 */ /* 0x001fe20000000000 */
[----:B------:R-:W-:Y:S02]  /*0400*/  IADD3 R11, PT, PT, -R9, RZ, RZ ;  /* 0x000000ff090b7210 */ /* 0x000fe40007ffe1ff */
[----:B------:R-:W-:-:S02]  /*0410*/  ISETP.GE.U32.AND P0, PT, R3, 0x7, PT ;  /* 0x000000070300780c */ /* 0x000fc40003f06070 */
[----:B------:R-:W-:Y:S01]  /*0420*/  ISETP.GE.U32.AND P1, PT, R4, 0x3, PT ;  /* 0x000000030400780c */ /* 0x000fe20003f26070 */
[----:B-1----:R-:W-:-:S04]  /*0430*/  UIADD3 UR5, UP0, UPT, UR6, 0x20, URZ ;  /* 0x0000002006057890 */ /* 0x002fc8000ff1e0ff */
[----:B------:R-:W-:-:S12]  /*0440*/  UIADD3.X UR6, UPT, UPT, URZ, UR7, URZ, UP0, !UPT ;  /* 0x00000007ff067290 */ /* 0x000fd800087fe4ff */
.L_x_17:
[----:B------:R-:W0:Y:S01]  /*0450*/  LDC.64 R2, c[0x0][0x398] ;  /* 0x0000e600ff027b82 */ /* 0x000e220000000a00 */
[----:B------:R-:W1:Y:S01]  /*0460*/  LDCU UR7, c[0x0][0x390] ;  /* 0x00007200ff0777ac */ /* 0x000e620008000800 */
[----:B------:R-:W-:Y:S01]  /*0470*/  IMAD.MOV.U32 R12, RZ, RZ, RZ ;  /* 0x000000ffff0c7224 */ /* 0x000fe200078e00ff */
[----:B0-----:R-:W-:Y:S01]  /*0480*/  ISETP.GE.U32.AND P2, PT, R2, 0x10, PT ;  /* 0x000000100200780c */ /* 0x001fe20003f46070 */
[----:B------:R-:W-:-:S04]  /*0490*/  IMAD R3, R6, R3, UR4 ;  /* 0x0000000406037e24 */ /* 0x000fc8000f8e0203 */
[----:B-1----:R-:W-:-:S08]  /*04a0*/  IMAD R3, R3, UR7, R8 ;  /* 0x0000000703037c24 */ /* 0x002fd0000f8e0208 */
[----:B------:R-:W-:Y:S05]  /*04b0*/  @!P2 BRA `(.L_x_12) ;  /* 0x000000000088a947 */ /* 0x000fea0003800000 */
[----:B------:R-:W-:Y:S02]  /*04c0*/  IMAD.MOV.U32 R13, RZ, RZ, R3 ;  /* 0x000000ffff0d7224 */ /* 0x000fe400078e0003 */
[----:B------:R-:W-:-:S07]  /*04d0*/  IMAD.MOV.U32 R12, RZ, RZ, R11 ;  /* 0x000000ffff0c7224 */ /* 0x000fce00078e000b */
.L_x_13:
[----:B------:R-:W-:Y:S01]  /*04e0*/  MOV R4, UR5 ;  /* 0x0000000500047c02 */ /* 0x000fe20008000f00 */
[----:B------:R-:W-:-:S04]  /*04f0*/  IMAD.U32 R5, RZ, RZ, UR6 ;  /* 0x00000006ff057e24 */ /* 0x000fc8000f8e00ff */
[----:B------:R-:W-:-:S05]  /*0500*/  IMAD.WIDE R4, R13, 0x4, R4 ;  /* 0x000000040d047825 */ /* 0x000fca00078e0204 */
[----:B------:R-:W2:Y:S04]  /*0510*/  LDG.E R21, desc[UR8][R4.64+-0x20] ;  /* 0xffffe00804157981 */ /* 0x000ea8000c1e1900 */
[----:B------:R-:W2:Y:S04]  /*0520*/  LDG.E R20, desc[UR8][R4.64+-0x1c] ;  /* 0xffffe40804147981 */ /* 0x000ea8000c1e1900 */
[----:B------:R-:W3:Y:S04]  /*0530*/  LDG.E R23, desc[UR8][R4.64+-0x18] ;  /* 0xffffe80804177981 */ /* 0x000ee8000c1e1900 */
[----:B------:R-:W3:Y:S04]  /*0540*/  LDG.E R22, desc[UR8][R4.64+-0x14] ;  /* 0xffffec0804167981 */ /* 0x000ee8000c1e1900 */
[----:B------:R-:W4:Y:S04]  /*0550*/  LDG.E R15, desc[UR8][R4.64+-0x10] ;  /* 0xfffff008040f7981 */ /* 0x000f28000c1e1900 */
[----:B------:R-:W4:Y:S04]  /*0560*/  LDG.E R14, desc[UR8][R4.64+-0xc] ;  /* 0xfffff408040e7981 */ /* 0x000f28000c1e1900 */
[----:B------:R-:W4:Y:S04]  /*0570*/  LDG.E R16, desc[UR8][R4.64+-0x8] ;  /* 0xfffff80804107981 */ /* 0x000f28000c1e1900 */
[----:B------:R-:W4:Y:S04]  /*0580*/  LDG.E R19, desc[UR8][R4.64+-0x4] ;  /* 0xfffffc0804137981 */ /* 0x000f28000c1e1900 */
[----:B------:R-:W4:Y:S04]  /*0590*/  LDG.E R18, desc[UR8][R4.64] ;  /* 0x0000000804127981 */ /* 0x000f28000c1e1900 */
[----:B------:R-:W4:Y:S04]  /*05a0*/  LDG.E R17, desc[UR8][R4.64+0x4] ;  /* 0x0000040804117981 */ /* 0x000f28000c1e1900 */
[----:B------:R-:W4:Y:S01]  /*05b0*/  LDG.E R25, desc[UR8][R4.64+0x1c] ;  /* 0x00001c0804197981 */ /* 0x000f22000c1e1900 */
[----:B--2--5:R-:W-:-:S03]  /*05c0*/  FMNMX3 R20, R0, R21, R20, !PT ;  /* 0x0000001500147276 */ /* 0x024fc60007800014 */
[----:B------:R-:W2:Y:S04]  /*05d0*/  LDG.E R21, desc[UR8][R4.64+0x8] ;  /* 0x0000080804157981 */ /* 0x000ea8000c1e1900 */
[----:B------:R-:W2:Y:S01]  /*05e0*/  LDG.E R0, desc[UR8][R4.64+0xc] ;  /* 0x00000c0804007981 */ /* 0x000ea2000c1e1900 */
[----:B---3--:R-:W-:-:S03]  /*05f0*/  FMNMX3 R27, R20, R23, R22, !PT ;  /* 0x00000017141b7276 */ /* 0x008fc60007800016 */
[----:B------:R-:W3:Y:S04]  /*0600*/  LDG.E R23, desc[UR8][R4.64+0x10] ;  /* 0x0000100804177981 */ /* 0x000ee8000c1e1900 */
[----:B------:R-:W3:Y:S04]  /*0610*/  LDG.E R22, desc[UR8][R4.64+0x14] ;  /* 0x0000140804167981 */ /* 0x000ee8000c1e1900 */
[----:B------:R-:W3:Y:S01]  /*0620*/  LDG.E R20, desc[UR8][R4.64+0x18] ;  /* 0x0000180804147981 */ /* 0x000ee2000c1e1900 */
[----:B----4-:R-:W-:Y:S01]  /*0630*/  FMNMX3 R14, R27, R15, R14, !PT ;  /* 0x0000000f1b0e7276 */ /* 0x010fe2000780000e */
[----:B------:R-:W-:-:S03]  /*0640*/  VIADD R12, R12, 0x10 ;  /* 0x000000100c0c7836 */ /* 0x000fc60000000000 */
[----:B------:R-:W-:Y:S02]  /*0650*/  FMNMX3 R14, R14, R16, R19, !PT ;  /* 0x000000100e0e7276 */ /* 0x000fe40007800013 */
[----:B------:R-:W-:Y:S02]  /*0660*/  ISETP.NE.AND P2, PT, R12, RZ, PT ;  /* 0x000000ff0c00720c */ /* 0x000fe40003f45270 */
[----:B------:R-:W-:Y:S01]  /*0670*/  FMNMX3 R14, R14, R18, R17, !PT ;  /* 0x000000120e0e7276 */ /* 0x000fe20007800011 */
[----:B------:R-:W-:-:S03]  /*0680*/  VIADD R13, R13, 0x10 ;  /* 0x000000100d0d7836 */ /* 0x000fc60000000000 */
[----:B--2---:R-:W-:-:S04]  /*0690*/  FMNMX3 R0, R14, R21, R0, !PT ;  /* 0x000000150e007276 */ /* 0x004fc80007800000 */
[----:B---3--:R-:W-:-:S04]  /*06a0*/  FMNMX3 R0, R0, R23, R22, !PT ;  /* 0x0000001700007276 */ /* 0x008fc80007800016 */
[----:B------:R-:W-:Y:S01]  /*06b0*/  FMNMX3 R0, R0, R20, R25, !PT ;  /* 0x0000001400007276 */ /* 0x000fe20007800019 */
[----:B------:R-:W-:Y:S06]  /*06c0*/  @P2 BRA `(.L_x_13) ;  /* 0xfffffffc00842947 */ /* 0x000fec000383ffff */
[----:B------:R-:W-:-:S07]  /*06d0*/  MOV R12, R9 ;  /* 0x00000009000c7202 */ /* 0x000fce0000000f00 */
.L_x_12:
[----:B------:R-:W-:-:S13]  /*06e0*/  ISETP.NE.AND P2, PT, R24, RZ, PT ;  /* 0x000000ff1800720c */ /* 0x000fda0003f45270 */
[----:B------:R-:W-:Y:S05]  /*06f0*/  @!P2 BRA `(.L_x_14) ;  /* 0x0000000000b0a947 */ /* 0x000fea0003800000 */
[----:B------:R-:W-:Y:S01]  /*0700*/  ISETP.NE.AND P2, PT, R26, RZ, PT ;  /* 0x000000ff1a00720c */ /* 0x000fe20003f45270 */
[----:B------:R-:W-:-:S12]  /*0710*/  @!P0 BRA `(.L_x_15) ;  /* 0x0000000000408947 */ /* 0x000fd80003800000 */
[----:B------:R-:W0:Y:S01]  /*0720*/  LDC.64 R4, c[0x0][0x380] ;  /* 0x0000e000ff047b82 */ /* 0x000e220000000a00 */
[----:B------:R-:W-:-:S04]  /*0730*/  IMAD.IADD R13, R3, 0x1, R12 ;  /* 0x00000001030d7824 */ /* 0x000fc800078e020c */
[----:B0-----:R-:W-:-:S05]  /*0740*/  IMAD.WIDE R4, R13, 0x4, R4 ;  /* 0x000000040d047825 */ /* 0x001fca00078e0204 */
[----:B------:R-:W2:Y:S04]  /*0750*/  LDG.E R13, desc[UR8][R4.64] ;  /* 0x00000008040d7981 */ /* 0x000ea8000c1e1900 */
[----:B------:R-:W2:Y:S04]  /*0760*/  LDG.E R14, desc[UR8][R4.64+0x4] ;  /* 0x00000408040e7981 */ /* 0x000ea8000c1e1900 */
[----:B------:R-:W3:Y:S04]  /*0770*/  LDG.E R16, desc[UR8][R4.64+0x8] ;  /* 0x0000080804107981 */ /* 0x000ee8000c1e1900 */
[----:B------:R-:W3:Y:S04]  /*0780*/  LDG.E R15, desc[UR8][R4.64+0xc] ;  /* 0x00000c08040f7981 */ /* 0x000ee8000c1e1900 */
[----:B------:R-:W4:Y:S04]  /*0790*/  LDG.E R18, desc[UR8][R4.64+0x10] ;  /* 0x0000100804127981 */ /* 0x000f28000c1e1900 */
[----:B------:R-:W4:Y:S04]  /*07a0*/  LDG.E R17, desc[UR8][R4.64+0x14] ;  /* 0x0000140804117981 */ /* 0x000f28000c1e1900 */
[----:B------:R-:W4:Y:S04]  /*07b0*/  LDG.E R20, desc[UR8][R4.64+0x18] ;  /* 0x0000180804147981 */ /* 0x000f28000c1e1900 */
[----:B------:R-:W4:Y:S01]  /*07c0*/  LDG.E R19, desc[UR8][R4.64+0x1c] ;  /* 0x00001c0804137981 */ /* 0x000f22000c1e1900 */
[----:B------:R-:W-:Y:S01]  /*07d0*/  VIADD R12, R12, 0x8 ;  /* 0x000000080c0c7836 */ /* 0x000fe20000000000 */
[----:B--2--5:R-:W-:-:S04]  /*07e0*/  FMNMX3 R13, R0, R13, R14, !PT ;  /* 0x0000000d000d7276 */ /* 0x024fc8000780000e */
[----:B---3--:R-:W-:-:S04]  /*07f0*/  FMNMX3 R13, R13, R16, R15, !PT ;  /* 0x000000100d0d7276 */ /* 0x008fc8000780000f */
[----:B----4-:R-:W-:-:S04]  /*0800*/  FMNMX3 R13, R13, R18, R17, !PT ;  /* 0x000000120d0d7276 */ /* 0x010fc80007800011 */
[----:B------:R-:W-:-:S07]  /*0810*/  FMNMX3 R0, R13, R20, R19, !PT ;  /* 0x000000140d007276 */ /* 0x000fce0007800013 */
.L_x_15:
        /* <DEDUP_REMOVED lines=9> */
[----:B------:R-:W3:Y:S01]  /*08b0*/  LDG.E R16, desc[UR8][R4.64+0xc] ;  /* 0x00000c0804107981 */ /* 0x000ee2000c1e1900 */
[----:B------:R-:W-:-:S02]  /*08c0*/  IADD3 R12, PT, PT, R12, 0x4, RZ ;  /* 0x000000040c0c7810 */ /* 0x000fc40007ffe0ff */
[----:B--2--5:R-:W-:-:S04]  /*08d0*/  FMNMX3 R0, R0, R13, R14, !PT ;  /* 0x0000000d00007276 */ /* 0x024fc8000780000e */
[----:B---3--:R-:W-:-:S07]  /*08e0*/  FMNMX3 R0, R0, R15, R16, !PT ;  /* 0x0000000f00007276 */ /* 0x008fce0007800010 */
.L_x_16:
[----:B------:R-:W-:Y:S05]  /*08f0*/  @!P2 BRA `(.L_x_14) ;  /* 0x000000000030a947 */ /* 0x000fea0003800000 */
[----:B------:R-:W0:Y:S01]  /*0900*/  LDC.64 R4, c[0x0][0x380] ;  /* 0x0000e000ff047b82 */ /* 0x000e220000000a00 */
[----:B------:R-:W-:-:S04]  /*0910*/  IMAD.IADD R3, R3, 0x1, R12 ;  /* 0x0000000103037824 */ /* 0x000fc800078e020c */
[----:B0-----:R-:W-:-:S05]  /*0920*/  IMAD.WIDE R4, R3, 0x4, R4 ;  /* 0x0000000403047825 */ /* 0x001fca00078e0204 */
[----:B------:R-:W2:Y:S01]  /*0930*/  LDG.E R3, desc[UR8][R4.64] ;  /* 0x0000000804037981 */ /* 0x000ea2000c1e1900 */
[----:B------:R-:W-:Y:S02]  /*0940*/  ISETP.NE.AND P2, PT, R10, 0x1, PT ;  /* 0x000000010a00780c */ /* 0x000fe40003f45270 */
[----:B--2--5:R-:W-:-:S11]  /*0950*/  FMNMX R0, R0, R3, !PT ;  /* 0x0000000300007209 */ /* 0x024fd60007800000 */
[----:B------:R-:W-:Y:S05]  /*0960*/  @!P2 BRA `(.L_x_14) ;  /* 0x000000000014a947 */ /* 0x000fea0003800000 */
[----:B------:R-:W-:Y:S01]  /*0970*/  ISETP.NE.AND P2, PT, R10, 0x2, PT ;  /* 0x000000020a00780c */ /* 0x000fe20003f45270 */
[----:B------:R-:W2:-:S12]  /*0980*/  LDG.E R3, desc[UR8][R4.64+0x4] ;  /* 0x0000040804037981 */ /* 0x000e98000c1e1900 */
[----:B------:R-:W3:Y:S01]  /*0990*/  @P2 LDG.E R13, desc[UR8][R4.64+0x8] ;  /* 0x00000808040d2981 */ /* 0x000ee2000c1e1900 */
[----:B--2---:R-:W-:-:S04]  /*09a0*/  FMNMX R0, R0, R3, !PT ;  /* 0x0000000300007209 */ /* 0x004fc80007800000 */
[----:B---3--:R-:W-:-:S07]  /*09b0*/  @P2 FMNMX R0, R0, R13, !PT ;  /* 0x0000000d00002209 */ /* 0x008fce0007800000 */
.L_x_14:
[----:B------:R-:W-:-:S06]  /*09c0*/  UIADD3 UR4, UPT, UPT, UR4, 0x1, URZ ;  /* 0x0000000104047890 */ /* 0x000fcc000fffe0ff */
[----:B------:R-:W-:-:S13]  /*09d0*/  ISETP.NE.AND P2, PT, R2, UR4, PT ;  /* 0x0000000402007c0c */ /* 0x000fda000bf45270 */
[----:B------:R-:W-:Y:S05]  /*09e0*/  @!P2 BRA `(.L_x_10) ;  /* 0x0000000400c0a947 */ /* 0x000fea0003800000 */
[----:B------:R-:W-:Y:S05]  /*09f0*/  BRA `(.L_x_17) ;  /* 0xfffffff800947947 */ /* 0x000fea000383ffff */
.L_x_11:
[C---:B------:R-:W-:Y:S01]  /*0a00*/  LOP3.LUT R24, R2.reuse, 0xf, RZ, 0xc0, !PT ;  /* 0x0000000f02187812 */ /* 0x040fe200078ec0ff */
[----:B------:R-:W-:Y:S01]  /*0a10*/  UMOV UR4, URZ ;  /* 0x000000ff00047c82 */ /* 0x000fe20008000000 */
[C---:B------:R-:W-:Y:S02]  /*0a20*/  LOP3.LUT R25, R2.reuse, 0x7, RZ, 0xc0, !PT ;  /* 0x0000000702197812 */ /* 0x040fe400078ec0ff */
[----:B------:R-:W-:Y:S01]  /*0a30*/  LOP3.LUT R9, R2, 0x7ffffff0, RZ, 0xc0, !PT ;  /* 0x7ffffff002097812 */ /* 0x000fe200078ec0ff */
[----:B------:R-:W-:Y:S01]  /*0a40*/  VIADD R3, R24, 0xffffffff ;  /* 0xffffffff18037836 */ /* 0x000fe20000000000 */
[----:B------:R-:W-:Y:S01]  /*0a50*/  LOP3.LUT R10, R2, 0x3, RZ, 0xc0, !PT ;  /* 0x00000003020a7812 */ /* 0x000fe200078ec0ff */
[----:B0-----:R-:W-:-:S03]  /*0a60*/  VIADD R4, R25, 0xffffffff ;  /* 0xffffffff19047836 */ /* 0x001fc60000000000 */
[----:B------:R-:W-:Y:S02]  /*0a70*/  ISETP.GE.U32.AND P1, PT, R3, 0x7, PT ;  /* 0x000000070300780c */ /* 0x000fe40003f26070 */
[----:B------:R-:W-:-:S13]  /*0a80*/  ISETP.GE.U32.AND P2, PT, R4, 0x3, PT ;  /* 0x000000030400780c */ /* 0x000fda0003f46070 */
.L_x_23:
[----:B------:R-:W0:Y:S01]  /*0a90*/  LDC.64 R2, c[0x0][0x398] ;  /* 0x0000e600ff027b82 */ /* 0x000e220000000a00 */
[----:B------:R-:W1:Y:S01]  /*0aa0*/  LDCU UR5, c[0x0][0x390] ;  /* 0x00007200ff0577ac */ /* 0x000e620008000800 */
[----:B------:R-:W-:Y:S01]  /*0ab0*/  HFMA2 R12, -RZ, RZ, 0, 0 ;  /* 0x00000000ff0c7431 */ /* 0x000fe200000001ff */
[----:B0-----:R-:W-:Y:S01]  /*0ac0*/  ISETP.GE.U32.AND P3, PT, R2, 0x10, PT ;  /* 0x000000100200780c */ /* 0x001fe20003f66070 */
[----:B------:R-:W-:Y:S01]  /*0ad0*/  IMAD R3, R6, R3, UR4 ;  /* 0x0000000406037e24 */ /* 0x000fe2000f8e0203 */
[----:B------:R-:W-:-:S03]  /*0ae0*/  UIADD3 UR4, UPT, UPT, UR4, 0x1, URZ ;  /* 0x0000000104047890 */ /* 0x000fc6000fffe0ff */
[----:B-1----:R-:W-:-:S03]  /*0af0*/  IMAD R3, R3, UR5, R8 ;  /* 0x0000000503037c24 */ /* 0x002fc6000f8e0208 */
[----:B------:R-:W-:-:S05]  /*0b00*/  ISETP.NE.AND P0, PT, R2, UR4, PT ;  /* 0x0000000402007c0c */ /* 0x000fca000bf05270 */
[----:B------:R-:W-:Y:S08]  /*0b10*/  @!P3 BRA `(.L_x_18) ;  /* 0x0000000000a0b947 */ /* 0x000ff00003800000 */
[----:B------:R-:W-:-:S05]  /*0b20*/  UMOV UR5, URZ ;  /* 0x000000ff00057c82 */ /* 0x000fca0008000000 */
.L_x_19:
[----:B------:R-:W0:Y:S01]  /*0b30*/  LDC.64 R4, c[0x0][0x380] ;  /* 0x0000e000ff047b82 */ /* 0x000e220000000a00 */
[----:B------:R-:W-:-:S04]  /*0b40*/  VIADD R11, R3, UR5 ;  /* 0x00000005030b7c36 */ /* 0x000fc80008000000 */
[----:B0-----:R-:W-:-:S05]  /*0b50*/  IMAD.WIDE R4, R11, 0x4, R4 ;  /* 0x000000040b047825 */ /* 0x001fca00078e0204 */
[----:B------:R-:W2:Y:S04]  /*0b60*/  LDG.E R23, desc[UR8][R4.64] ;  /* 0x0000000804177981 */ /* 0x000ea8000c1e1900 */
[----:B------:R-:W3:Y:S04]  /*0b70*/  LDG.E R27, desc[UR8][R4.64+0x4] ;  /* 0x00000408041b7981 */ /* 0x000ee8000c1e1900 */
[----:B------:R-:W4:Y:S04]  /*0b80*/  LDG.E R22, desc[UR8][R4.64+0x8] ;  /* 0x0000080804167981 */ /* 0x000f28000c1e1900 */
        /* <DEDUP_REMOVED lines=10> */
[----:B------:R-:W4:Y:S01]  /*0c30*/  LDG.E R11, desc[UR8][R4.64+0x34] ;  /* 0x00003408040b7981 */ /* 0x000f22000c1e1900 */
[----:B--2--5:R-:W-:-:S03]  /*0c40*/  FADD R26, R23, R0 ;  /* 0x00000000171a7221 */ /* 0x024fc60000000000 */
[----:B------:R-:W2:Y:S04]  /*0c50*/  LDG.E R0, desc[UR8][R4.64+0x38] ;  /* 0x0000380804007981 */ /* 0x000ea8000c1e1900 */
[----:B------:R-:W2:Y:S01]  /*0c60*/  LDG.E R23, desc[UR8][R4.64+0x3c] ;  /* 0x00003c0804177981 */ /* 0x000ea2000c1e1900 */
[----:B---3--:R-:W-:Y:S01]  /*0c70*/  FADD R27, R26, R27 ;  /* 0x0000001b1a1b7221 */ /* 0x008fe20000000000 */
[----:B------:R-:W-:-:S03]  /*0c80*/  UIADD3 UR5, UPT, UPT, UR5, 0x10, URZ ;  /* 0x0000001005057890 */ /* 0x000fc6000fffe0ff */
[----:B----4-:R-:W-:-:S03]  /*0c90*/  FADD R22, R27, R22 ;  /* 0x000000161b167221 */ /* 0x010fc60000000000 */
[----:B------:R-:W-:Y:S01]  /*0ca0*/  ISETP.NE.AND P3, PT, R9, UR5, PT ;  /* 0x0000000509007c0c */ /* 0x000fe2000bf65270 */
[----:B------:R-:W-:-:S04]  /*0cb0*/  FADD R21, R22, R21 ;  /* 0x0000001516157221 */ /* 0x000fc80000000000 */
        /* <DEDUP_REMOVED lines=10> */
[----:B--2---:R-:W-:-:S04]  /*0d60*/  FADD R0, R11, R0 ;  /* 0x000000000b007221 */ /* 0x004fc80000000000 */
[----:B------:R-:W-:Y:S01]  /*0d70*/  FADD R0, R0, R23 ;  /* 0x0000001700007221 */ /* 0x000fe20000000000 */
[----:B------:R-:W-:Y:S06]  /*0d80*/  @P3 BRA `(.L_x_19) ;  /* 0xfffffffc00683947 */ /* 0x000fec000383ffff */
[----:B------:R-:W-:-:S07]  /*0d90*/  IMAD.MOV.U32 R12, RZ, RZ, R9 ;  /* 0x000000ffff0c7224 */ /* 0x000fce00078e0009 */
.L_x_18:
        /* <DEDUP_REMOVED lines=14> */
[----:B------:R-:W4:Y:S01]  /*0e80*/  LDG.E R28, desc[UR8][R4.64+0x1c] ;  /* 0x00001c08041c7981 */ /* 0x000f22000c1e1900 */
[----:B------:R-:W-:Y:S01]  /*0e90*/  IADD3 R12, PT, PT, R12, 0x8, RZ ;  /* 0x000000080c0c7810 */ /* 0x000fe20007ffe0ff */
[----:B--2--5:R-:W-:-:S04]  /*0ea0*/  FADD R11, R0, R11 ;  /* 0x0000000b000b7221 */ /* 0x024fc80000000000 */
[----:B---3--:R-:W-:-:S04]  /*0eb0*/  FADD R11, R11, R14 ;  /* 0x0000000e0b0b7221 */ /* 0x008fc80000000000 */
[----:B----4-:R-:W-:-:S04]  /*0ec0*/  FADD R11, R11, R16 ;  /* 0x000000100b0b7221 */ /* 0x010fc80000000000 */
[----:B------:R-:W-:-:S04]  /*0ed0*/  FADD R11, R11, R18 ;  /* 0x000000120b0b7221 */ /* 0x000fc80000000000 */
[----:B------:R-:W-:-:S04]  /*0ee0*/  FADD R11, R11, R20 ;  /* 0x000000140b0b7221 */ /* 0x000fc80000000000 */
[----:B------:R-:W-:-:S04]  /*0ef0*/  FADD R11, R11, R22 ;  /* 0x000000160b0b7221 */ /* 0x000fc80000000000 */
[----:B------:R-:W-:-:S04]  /*0f00*/  FADD R11, R11, R26 ;  /* 0x0000001a0b0b7221 */ /* 0x000fc80000000000 */
[----:B------:R-:W-:-:S07]  /*0f10*/  FADD R0, R11, R28 ;  /* 0x0000001c0b007221 */ /* 0x000fce0000000000 */
.L_x_21:
        /* <DEDUP_REMOVED lines=9> */
[----:B------:R-:W4:Y:S01]  /*0fb0*/  LDG.E R18, desc[UR8][R4.64+0xc] ;  /* 0x00000c0804127981 */ /* 0x000f22000c1e1900 */
[----:B------:R-:W-:-:S02]  /*0fc0*/  VIADD R12, R12, 0x4 ;  /* 0x000000040c0c7836 */ /* 0x000fc40000000000 */
[----:B--2--5:R-:W-:-:S04]  /*0fd0*/  FADD R11, R0, R11 ;  /* 0x0000000b000b7221 */ /* 0x024fc80000000000 */
[----:B---3--:R-:W-:-:S04]  /*0fe0*/  FADD R11, R11, R14 ;  /* 0x0000000e0b0b7221 */ /* 0x008fc80000000000 */
[----:B----4-:R-:W-:-:S04]  /*0ff0*/  FADD R11, R11, R16 ;  /* 0x000000100b0b7221 */ /* 0x010fc80000000000 */
[----:B------:R-:W-:-:S07]  /*1000*/  FADD R0, R11, R18 ;  /* 0x000000120b007221 */ /* 0x000fce0000000000 */
.L_x_22:
[----:B------:R-:W-:Y:S05]  /*1010*/  @!P3 BRA `(.L_x_20) ;  /* 0x000000000030b947 */ /* 0x000fea0003800000 */
[----:B------:R-:W0:Y:S01]  /*1020*/  LDC.64 R4, c[0x0][0x380] ;  /* 0x0000e000ff047b82 */ /* 0x000e220000000a00 */
[----:B------:R-:W-:-:S04]  /*1030*/  IMAD.IADD R3, R3, 0x1, R12 ;  /* 0x0000000103037824 */ /* 0x000fc800078e020c */
[----:B0-----:R-:W-:-:S05]  /*1040*/  IMAD.WIDE R4, R3, 0x4, R4 ;  /* 0x0000000403047825 */ /* 0x001fca00078e0204 */
[----:B------:R-:W2:Y:S01]  /*1050*/  LDG.E R3, desc[UR8][R4.64] ;  /* 0x0000000804037981 */ /* 0x000ea2000c1e1900 */
[----:B------:R-:W-:Y:S01]  /*1060*/  ISETP.NE.AND P3, PT, R10, 0x1, PT ;  /* 0x000000010a00780c */ /* 0x000fe20003f65270 */
[----:B--2--5:R-:W-:-:S12]  /*1070*/  FADD R0, R0, R3 ;  /* 0x0000000300007221 */ /* 0x024fd80000000000 */
[----:B------:R-:W-:Y:S05]  /*1080*/  @!P3 BRA `(.L_x_20) ;  /* 0x000000000014b947 */ /* 0x000fea0003800000 */
[----:B------:R-:W-:Y:S01]  /*1090*/  ISETP.NE.AND P3, PT, R10, 0x2, PT ;  /* 0x000000020a00780c */ /* 0x000fe20003f65270 */
[----:B------:R-:W2:-:S12]  /*10a0*/  LDG.E R3, desc[UR8][R4.64+0x4] ;  /* 0x0000040804037981 */ /* 0x000e98000c1e1900 */
[----:B------:R-:W3:Y:S01]  /*10b0*/  @P3 LDG.E R11, desc[UR8][R4.64+0x8] ;  /* 0x00000808040b3981 */ /* 0x000ee2000c1e1900 */
[----:B--2---:R-:W-:-:S04]  /*10c0*/  FADD R0, R0, R3 ;  /* 0x0000000300007221 */ /* 0x004fc80000000000 */
[----:B---3--:R-:W-:-:S07]  /*10d0*/  @P3 FADD R0, R0, R11 ;  /* 0x0000000b00003221 */ /* 0x008fce0000000000 */
.L_x_20:
[----:B------:R-:W-:Y:S05]  /*10e0*/  @P0 BRA `(.L_x_23) ;  /* 0xfffffff800680947 */ /* 0x000fea000383ffff */
.L_x_10:
[----:B------:R-:W1:Y:S02]  /*10f0*/  LDCU UR4, c[0x0][0x394] ;  /* 0x00007280ff0477ac */ /* 0x000e640008000800 */
[----:B-1----:R-:W-:-:S09]  /*1100*/  UISETP.NE.AND UP0, UPT, UR4, 0x1, UPT ;  /* 0x000000010400788c */ /* 0x002fd2000bf05270 */
[----:B------:R-:W-:Y:S05]  /*1110*/  BRA.U UP0, `(.L_x_24) ;  /* 0x0000000100407547 */ /* 0x000fea000b800000 */
[----:B------:R-:W-:Y:S01]  /*1120*/  IMAD R2, R2, R2, RZ ;  /* 0x0000000202027224 */ /* 0x000fe200078e02ff */
[----:B------:R-:W-:Y:S04]  /*1130*/  BSSY.RECONVERGENT B0, `(.L_x_25) ;  /* 0x000000d000007945 */ /* 0x000fe80003800200 */
[----:B------:R-:W-:-:S04]  /*1140*/  I2FP.F32.U32 R3, R2 ;  /* 0x0000000200037245 */ /* 0x000fc80000201000 */
[----:B------:R-:W0:Y:S08]  /*1150*/  MUFU.RCP R2, R3 ;  /* 0x0000000300027308 */ /* 0x000e300000001000 */
[----:B-----5:R-:W1:Y:S01]  /*1160*/  FCHK P0, R0, R3 ;  /* 0x0000000300007302 */ /* 0x020e620000000000 */
[----:B0-----:R-:W-:-:S04]  /*1170*/  FFMA R5, -R3, R2, 1 ;  /* 0x3f80000003057423 */ /* 0x001fc80000000102 */
[----:B------:R-:W-:-:S04]  /*1180*/  FFMA R5, R2, R5, R2 ;  /* 0x0000000502057223 */ /* 0x000fc80000000002 */
[----:B------:R-:W-:-:S04]  /*1190*/  FFMA R2, R0, R5, RZ ;  /* 0x0000000500027223 */ /* 0x000fc800000000ff */
[----:B------:R-:W-:-:S04]  /*11a0*/  FFMA R4, -R3, R2, R0 ;  /* 0x0000000203047223 */ /* 0x000fc80000000100 */
[----:B------:R-:W-:Y:S01]  /*11b0*/  FFMA R2, R5, R4, R2 ;  /* 0x0000000405027223 */ /* 0x000fe20000000002 */
[----:B-1----:R-:W-:Y:S06]  /*11c0*/  @!P0 BRA `(.L_x_26) ;  /* 0x00000000000c8947 */ /* 0x002fec0003800000 */
[----:B------:R-:W-:-:S07]  /*11d0*/  MOV R2, 0x11f0 ;  /* 0x000011f000027802 */ /* 0x000fce0000000f00 */
[----:B------:R-:W-:Y:S05]  /*11e0*/  CALL.REL.NOINC `($__internal_0_$__cuda_sm3x_div_rn_noftz_f32_slowpath) ;  /* 0x0000000000247944 */ /* 0x000fea0003c00000 */
[----:B------:R-:W-:-:S07]  /*11f0*/  MOV R2, R0 ;  /* 0x0000000000027202 */ /* 0x000fce0000000f00 */
.L_x_26:
[----:B------:R-:W-:Y:S05]  /*1200*/  BSYNC.RECONVERGENT B0 ;  /* 0x0000000000007941 */ /* 0x000fea0003800200 */
.L_x_25:
[----:B------:R-:W-:-:S07]  /*1210*/  IMAD.MOV.U32 R0, RZ, RZ, R2 ;  /* 0x000000ffff007224 */ /* 0x000fce00078e0002 */
.L_x_24:
[----:B------:R-:W1:Y:S01]  /*1220*/  LDC.64 R2, c[0x0][0x388] ;  /* 0x0000e200ff027b82 */ /* 0x000e620000000a00 */
[----:B------:R-:W2:Y:S02]  /*1230*/  LDCU UR4, c[0x0][0x390] ;  /* 0x00007200ff0477ac */ /* 0x000ea40008000800 */
[----:B--2---:R-:W-:-:S04]  /*1240*/  IMAD R7, R6, UR4, R7 ;  /* 0x0000000406077c24 */ /* 0x004fc8000f8e0207 */
[----:B-1----:R-:W-:-:S05]  /*1250*/  IMAD.WIDE R2, R7, 0x4, R2 ;  /* 0x0000000407027825 */ /* 0x002fca00078e0202 */
[----:B-----5:R-:W-:Y:S01]  /*1260*/  STG.E desc[UR8][R2.64], R0 ;  /* 0x0000000002007986 */ /* 0x020fe2000c101908 */
[----:B------:R-:W-:Y:S05]  /*1270*/  EXIT ;  /* 0x000000000000794d */ /* 0x000fea0003800000 */
        .weak           $__internal_0_$__cuda_sm3x_div_rn_noftz_f32_slowpath
        .type           $__internal_0_$__cuda_sm3x_div_rn_noftz_f32_slowpath,@function
        .size           $__internal_0_$__cuda_sm3x_div_rn_noftz_f32_slowpath,(.L_x_64 - $__internal_0_$__cuda_sm3x_div_rn_noftz_f32_slowpath)
$__internal_0_$__cuda_sm3x_div_rn_noftz_f32_slowpath:
[--C-:B------:R-:W-:Y:S01]  /*1280*/  SHF.R.U32.HI R5, RZ, 0x17, R3.reuse ;  /* 0x00000017ff057819 */ /* 0x100fe20000011603 */
[----:B------:R-:W-:Y:S01]  /*1290*/  BSSY.RECONVERGENT B1, `(.L_x_27) ;  /* 0x0000064000017945 */ /* 0x000fe20003800200 */
[----:B------:R-:W-:Y:S01]  /*12a0*/  SHF.R.U32.HI R4, RZ, 0x17, R0 ;  /* 0x00000017ff047819 */ /* 0x000fe20000011600 */
[----:B------:R-:W-:Y:S01]  /*12b0*/  IMAD.MOV.U32 R9, RZ, RZ, R3 ;  /* 0x000000ffff097224 */ /* 0x000fe200078e0003 */
[----:B------:R-:W-:Y:S02]  /*12c0*/  LOP3.LUT R5, R5, 0xff, RZ, 0xc0, !PT ;  /* 0x000000ff05057812 */ /* 0x000fe400078ec0ff */
[----:B------:R-:W-:Y:S02]  /*12d0*/  LOP3.LUT R12, R4, 0xff, RZ, 0xc0, !PT ;  /* 0x000000ff040c7812 */ /* 0x000fe400078ec0ff */
[----:B------:R-:W-:Y:S01]  /*12e0*/  MOV R4, R0 ;  /* 0x0000000000047202 */ /* 0x000fe20000000f00 */
[----:B------:R-:W-:Y:S02]  /*12f0*/  VIADD R10, R5, 0xffffffff ;  /* 0xffffffff050a7836 */ /* 0x000fe40000000000 */
[----:B------:R-:W-:-:S03]  /*1300*/  VIADD R11, R12, 0xffffffff ;  /* 0xffffffff0c0b7836 */ /* 0x000fc60000000000 */
[----:B------:R-:W-:-:S04]  /*1310*/  ISETP.GT.U32.AND P0, PT, R10, 0xfd, PT ;  /* 0x000000fd0a00780c */ /* 0x000fc80003f04070 */
[----:B------:R-:W-:-:S13]  /*1320*/  ISETP.GT.U32.OR P0, PT, R11, 0xfd, P0 ;  /* 0x000000fd0b00780c */ /* 0x000fda0000704470 */
[----:B------:R-:W-:Y:S01]  /*1330*/  @!P0 IMAD.MOV.U32 R8, RZ, RZ, RZ ;  /* 0x000000ffff088224 */ /* 0x000fe200078e00ff */
[----:B------:R-:W-:Y:S06]  /*1340*/  @!P0 BRA `(.L_x_28) ;  /* 0x00000000005c8947 */ /* 0x000fec0003800000 */
[----:B------:R-:W-:Y:S02]  /*1350*/  FSETP.GTU.FTZ.AND P0, PT, |R0|, +INF , PT ;  /* 0x7f8000000000780b */ /* 0x000fe40003f1c200 */
[----:B------:R-:W-:-:S04]  /*1360*/  FSETP.GTU.FTZ.AND P1, PT, |R3|, +INF , PT ;  /* 0x7f8000000300780b */ /* 0x000fc80003f3c200 */
[----:B------:R-:W-:-:S13]  /*1370*/  PLOP3.LUT P0, PT, P0, P1, PT, 0xf8, 0x8f ;  /* 0x00000000008f781c */ /* 0x000fda0000703f70 */
[----:B------:R-:W-:Y:S05]  /*1380*/  @P0 BRA `(.L_x_29) ;  /* 0x00000004004c0947 */ /* 0x000fea0003800000 */
[----:B------:R-:W-:-:S13]  /*1390*/  LOP3.LUT P0, RZ, R9, 0x7fffffff, R4, 0xc8, !PT ;  /* 0x7fffffff09ff7812 */ /* 0x000fda000780c804 */
[----:B------:R-:W-:Y:S05]  /*13a0*/  @!P0 BRA `(.L_x_30) ;  /* 0x00000004003c8947 */ /* 0x000fea0003800000 */
[C---:B------:R-:W-:Y:S02]  /*13b0*/  FSETP.NEU.FTZ.AND P2, PT, |R0|.reuse, +INF , PT ;  /* 0x7f8000000000780b */ /* 0x040fe40003f5d200 */
[----:B------:R-:W-:Y:S02]  /*13c0*/  FSETP.NEU.FTZ.AND P1, PT, |R3|, +INF , PT ;  /* 0x7f8000000300780b */ /* 0x000fe40003f3d200 */
[----:B------:R-:W-:-:S11]  /*13d0*/  FSETP.NEU.FTZ.AND P0, PT, |R0|, +INF , PT ;  /* 0x7f8000000000780b */ /* 0x000fd60003f1d200 */
[----:B------:R-:W-:Y:S05]  /*13e0*/  @!P1 BRA !P2, `(.L_x_30) ;  /* 0x00000004002c9947 */ /* 0x000fea0005000000 */
[----:B------:R-:W-:-:S04]  /*13f0*/  LOP3.LUT P2, RZ, R4, 0x7fffffff, RZ, 0xc0, !PT ;  /* 0x7fffffff04ff7812 */ /* 0x000fc8000784c0ff */
[----:B------:R-:W-:-:S13]  /*1400*/  PLOP3.LUT P1, PT, P1, P2, PT, 0x2f, 0xf2 ;  /* 0x0000000000f2781c */ /* 0x000fda0000f24577 */
[----:B------:R-:W-:Y:S05]  /*1410*/  @P1 BRA `(.L_x_31) ;  /* 0x0000000400181947 */ /* 0x000fea0003800000 */
[----:B------:R-:W-:-:S04]  /*1420*/  LOP3.LUT P1, RZ, R9, 0x7fffffff, RZ, 0xc0, !PT ;  /* 0x7fffffff09ff7812 */ /* 0x000fc8000782c0ff */
[----:B------:R-:W-:-:S13]  /*1430*/  PLOP3.LUT P0, PT, P0, P1, PT, 0x2f, 0xf2 ;  /* 0x0000000000f2781c */ /* 0x000fda0000702577 */
[----:B------:R-:W-:Y:S05]  /*1440*/  @P0 BRA `(.L_x_32) ;  /* 0x0000000400000947 */ /* 0x000fea0003800000 */
[----:B------:R-:W-:Y:S02]  /*1450*/  ISETP.GE.AND P0, PT, R11, RZ, PT ;  /* 0x000000ff0b00720c */ /* 0x000fe40003f06270 */
[----:B------:R-:W-:-:S11]  /*1460*/  ISETP.GE.AND P1, PT, R10, RZ, PT ;  /* 0x000000ff0a00720c */ /* 0x000fd60003f26270 */
[----:B------:R-:W-:Y:S01]  /*1470*/  @P0 IMAD.MOV.U32 R8, RZ, RZ, RZ ;  /* 0x000000ffff080224 */ /* 0x000fe200078e00ff */
[----:B------:R-:W-:Y:S01]  /*1480*/  @!P0 MOV R8, 0xffffffc0 ;  /* 0xffffffc000088802 */ /* 0x000fe20000000f00 */
[----:B------:R-:W-:Y:S01]  /*1490*/  @!P0 FFMA R4, R0, 1.84467440737095516160e+19, RZ ;  /* 0x5f80000000048823 */ /* 0x000fe200000000ff */
[----:B------:R-:W-:-:S03]  /*14a0*/  @!P1 FFMA R9, R3, 1.84467440737095516160e+19, RZ ;  /* 0x5f80000003099823 */ /* 0x000fc600000000ff */
[----:B------:R-:W-:-:S07]  /*14b0*/  @!P1 VIADD R8, R8, 0x40 ;  /* 0x0000004008089836 */ /* 0x000fce0000000000 */
.L_x_28:
[----:B------:R-:W-:Y:S01]  /*14c0*/  LEA R0, R5, 0xc0800000, 0x17 ;  /* 0xc080000005007811 */ /* 0x000fe200078eb8ff */
[----:B------:R-:W-:Y:S01]  /*14d0*/  VIADD R3, R12, 0xffffff81 ;  /* 0xffffff810c037836 */ /* 0x000fe20000000000 */
[----:B------:R-:W-:Y:S03]  /*14e0*/  BSSY.RECONVERGENT B2, `(.L_x_33) ;  /* 0x0000035000027945 */ /* 0x000fe60003800200 */
[----:B------:R-:W-:Y:S01]  /*14f0*/  IMAD.IADD R9, R9, 0x1, -R0 ;  /* 0x0000000109097824 */ /* 0x000fe200078e0a00 */
[C---:B------:R-:W-:Y:S01]  /*1500*/  IADD3 R5, PT, PT, R3.reuse, 0x7f, -R5 ;  /* 0x0000007f03057810 */ /* 0x040fe20007ffe805 */
[----:B------:R-:W-:Y:S02]  /*1510*/  IMAD R0, R3, -0x800000, R4 ;  /* 0xff80000003007824 */ /* 0x000fe400078e0204 */
[----:B------:R-:W0:Y:S01]  /*1520*/  MUFU.RCP R10, R9 ;  /* 0x00000009000a7308 */ /* 0x000e220000001000 */
[----:B------:R-:W-:Y:S01]  /*1530*/  FADD.FTZ R11, -R9, -RZ ;  /* 0x800000ff090b7221 */ /* 0x000fe20000010100 */
[----:B------:R-:W-:-:S03]  /*1540*/  IADD3 R5, PT, PT, R5, R8, RZ ;  /* 0x0000000805057210 */ /* 0x000fc60007ffe0ff */
[----:B0-----:R-:W-:-:S04]  /*1550*/  FFMA R13, R10, R11, 1 ;  /* 0x3f8000000a0d7423 */ /* 0x001fc8000000000b */
[----:B------:R-:W-:-:S04]  /*1560*/  FFMA R15, R10, R13, R10 ;  /* 0x0000000d0a0f7223 */ /* 0x000fc8000000000a */
[----:B------:R-:W-:-:S04]  /*1570*/  FFMA R4, R0, R15, RZ ;  /* 0x0000000f00047223 */ /* 0x000fc800000000ff */
[----:B------:R-:W-:-:S04]  /*1580*/  FFMA R13, R11, R4, R0 ;  /* 0x000000040b0d7223 */ /* 0x000fc80000000000 */
[----:B------:R-:W-:-:S04]  /*1590*/  FFMA R4, R15, R13, R4 ;  /* 0x0000000d0f047223 */ /* 0x000fc80000000004 */
[----:B------:R-:W-:-:S04]  /*15a0*/  FFMA R11, R11, R4, R0 ;  /* 0x000000040b0b7223 */ /* 0x000fc80000000000 */
[----:B------:R-:W-:-:S05]  /*15b0*/  FFMA R0, R15, R11, R4 ;  /* 0x0000000b0f007223 */ /* 0x000fca0000000004 */
[----:B------:R-:W-:-:S04]  /*15c0*/  SHF.R.U32.HI R3, RZ, 0x17, R0 ;  /* 0x00000017ff037819 */ /* 0x000fc80000011600 */
[----:B------:R-:W-:-:S05]  /*15d0*/  LOP3.LUT R3, R3, 0xff, RZ, 0xc0, !PT ;  /* 0x000000ff03037812 */ /* 0x000fca00078ec0ff */
[----:B------:R-:W-:-:S04]  /*15e0*/  IMAD.IADD R9, R3, 0x1, R5 ;  /* 0x0000000103097824 */ /* 0x000fc800078e0205 */
[----:B------:R-:W-:-:S05]  /*15f0*/  VIADD R3, R9, 0xffffffff ;  /* 0xffffffff09037836 */ /* 0x000fca0000000000 */
[----:B------:R-:W-:-:S13]  /*1600*/  ISETP.GE.U32.AND P0, PT, R3, 0xfe, PT ;  /* 0x000000fe0300780c */ /* 0x000fda0003f06070 */
[----:B------:R-:W-:Y:S05]  /*1610*/  @!P0 BRA `(.L_x_34) ;  /* 0x0000000000808947 */ /* 0x000fea0003800000 */
[----:B------:R-:W-:-:S13]  /*1620*/  ISETP.GT.AND P0, PT, R9, 0xfe, PT ;  /* 0x000000fe0900780c */ /* 0x000fda0003f04270 */
[----:B------:R-:W-:Y:S05]  /*1630*/  @P0 BRA `(.L_x_35) ;  /* 0x00000000006c0947 */ /* 0x000fea0003800000 */
[----:B------:R-:W-:-:S13]  /*1640*/  ISETP.GE.AND P0, PT, R9, 0x1, PT ;  /* 0x000000010900780c */ /* 0x000fda0003f06270 */
[----:B------:R-:W-:Y:S05]  /*1650*/  @P0 BRA `(.L_x_36) ;  /* 0x0000000000740947 */ /* 0x000fea0003800000 */
[----:B------:R-:W-:Y:S02]  /*1660*/  ISETP.GE.AND P0, PT, R9, -0x18, PT ;  /* 0xffffffe80900780c */ /* 0x000fe40003f06270 */
[----:B------:R-:W-:-:S11]  /*1670*/  LOP3.LUT R0, R0, 0x80000000, RZ, 0xc0, !PT ;  /* 0x8000000000007812 */ /* 0x000fd600078ec0ff */
[----:B------:R-:W-:Y:S05]  /*1680*/  @!P0 BRA `(.L_x_36) ;  /* 0x0000000000688947 */ /* 0x000fea0003800000 */
[-CC-:B------:R-:W-:Y:S01]  /*1690*/  FFMA.RZ R3, R15, R11.reuse, R4.reuse ;  /* 0x0000000b0f037223 */ /* 0x180fe2000000c004 */
[C---:B------:R-:W-:Y:S02]  /*16a0*/  IADD3 R8, PT, PT, R9.reuse, 0x20, RZ ;  /* 0x0000002009087810 */ /* 0x040fe40007ffe0ff */
[----:B------:R-:W-:Y:S02]  /*16b0*/  ISETP.NE.AND P2, PT, R9, RZ, PT ;  /* 0x000000ff0900720c */ /* 0x000fe40003f45270 */
[----:B------:R-:W-:Y:S01]  /*16c0*/  LOP3.LUT R5, R3, 0x7fffff, RZ, 0xc0, !PT ;  /* 0x007fffff03057812 */ /* 0x000fe200078ec0ff */
[CCC-:B------:R-:W-:Y:S01]  /*16d0*/  FFMA.RP R3, R15.reuse, R11.reuse, R4.reuse ;  /* 0x0000000b0f037223 */ /* 0x1c0fe20000008004 */
[----:B------:R-:W-:Y:S01]  /*16e0*/  FFMA.RM R4, R15, R11, R4 ;  /* 0x0000000b0f047223 */ /* 0x000fe20000004004 */
[----:B------:R-:W-:Y:S01]  /*16f0*/  ISETP.NE.AND P1, PT, R9, RZ, PT ;  /* 0x000000ff0900720c */ /* 0x000fe20003f25270 */
[----:B------:R-:W-:Y:S01]  /*1700*/  IMAD.MOV R9, RZ, RZ, -R9 ;  /* 0x000000ffff097224 */ /* 0x000fe200078e0a09 */
[----:B------:R-:W-:-:S02]  /*1710*/  LOP3.LUT R5, R5, 0x800000, RZ, 0xfc, !PT ;  /* 0x0080000005057812 */ /* 0x000fc400078efcff */
[----:B------:R-:W-:Y:S02]  /*1720*/  FSETP.NEU.FTZ.AND P0, PT, R3, R4, PT ;  /* 0x000000040300720b */ /* 0x000fe40003f1d000 */
[----:B------:R-:W-:Y:S02]  /*1730*/  SHF.L.U32 R8, R5, R8, RZ ;  /* 0x0000000805087219 */ /* 0x000fe400000006ff */
[----:B------:R-:W-:Y:S02]  /*1740*/  SEL R4, R9, RZ, P2 ;  /* 0x000000ff09047207 */ /* 0x000fe40001000000 */
[----:B------:R-:W-:Y:S02]  /*1750*/  ISETP.NE.AND P1, PT, R8, RZ, P1 ;  /* 0x000000ff0800720c */ /* 0x000fe40000f25270 */
[----:B------:R-:W-:Y:S02]  /*1760*/  SHF.R.U32.HI R4, RZ, R4, R5 ;  /* 0x00000004ff047219 */ /* 0x000fe40000011605 */
[----:B------:R-:W-:-:S02]  /*1770*/  PLOP3.LUT P0, PT, P0, P1, PT, 0xf8, 0x8f ;  /* 0x00000000008f781c */ /* 0x000fc40000703f70 */
[----:B------:R-:W-:Y:S02]  /*1780*/  SHF.R.U32.HI R8, RZ, 0x1, R4 ;  /* 0x00000001ff087819 */ /* 0x000fe40000011604 */
[----:B------:R-:W-:-:S04]  /*1790*/  SEL R3, RZ, 0x1, !P0 ;  /* 0x00000001ff037807 */ /* 0x000fc80004000000 */
[----:B------:R-:W-:-:S04]  /*17a0*/  LOP3.LUT R3, R3, 0x1, R8, 0xf8, !PT ;  /* 0x0000000103037812 */ /* 0x000fc800078ef808 */
[----:B------:R-:W-:-:S05]  /*17b0*/  LOP3.LUT R3, R3, R4, RZ, 0xc0, !PT ;  /* 0x0000000403037212 */ /* 0x000fca00078ec0ff */
[----:B------:R-:W-:-:S05]  /*17c0*/  IMAD.IADD R3, R8, 0x1, R3 ;  /* 0x0000000108037824 */ /* 0x000fca00078e0203 */
[----:B------:R-:W-:Y:S01]  /*17d0*/  LOP3.LUT R0, R3, R0, RZ, 0xfc, !PT ;  /* 0x0000000003007212 */ /* 0x000fe200078efcff */
[----:B------:R-:W-:Y:S06]  /*17e0*/  BRA `(.L_x_36) ;  /* 0x0000000000107947 */ /* 0x000fec0003800000 */
.L_x_35:
[----:B------:R-:W-:-:S04]  /*17f0*/  LOP3.LUT R0, R0, 0x80000000, RZ, 0xc0, !PT ;  /* 0x8000000000007812 */ /* 0x000fc800078ec0ff */
[----:B------:R-:W-:Y:S01]  /*1800*/  LOP3.LUT R0, R0, 0x7f800000, RZ, 0xfc, !PT ;  /* 0x7f80000000007812 */ /* 0x000fe200078efcff */
[----:B------:R-:W-:Y:S06]  /*1810*/  BRA `(.L_x_36) ;  /* 0x0000000000047947 */ /* 0x000fec0003800000 */
.L_x_34:
[----:B------:R-:W-:-:S07]  /*1820*/  LEA R0, R5, R0, 0x17 ;  /* 0x0000000005007211 */ /* 0x000fce00078eb8ff */
.L_x_36:
[----:B------:R-:W-:Y:S05]  /*1830*/  BSYNC.RECONVERGENT B2 ;  /* 0x0000000000027941 */ /* 0x000fea0003800200 */
.L_x_33:
[----:B------:R-:W-:Y:S05]  /*1840*/  BRA `(.L_x_37) ;  /* 0x0000000000207947 */ /* 0x000fea0003800000 */
.L_x_32:
[----:B------:R-:W-:-:S04]  /*1850*/  LOP3.LUT R0, R9, 0x80000000, R4, 0x48, !PT ;  /* 0x8000000009007812 */ /* 0x000fc800078e4804 */
[----:B------:R-:W-:Y:S01]  /*1860*/  LOP3.LUT R0, R0, 0x7f800000, RZ, 0xfc, !PT ;  /* 0x7f80000000007812 */ /* 0x000fe200078efcff */
[----:B------:R-:W-:Y:S06]  /*1870*/  BRA `(.L_x_37) ;  /* 0x0000000000147947 */ /* 0x000fec0003800000 */
.L_x_31:
[----:B------:R-:W-:Y:S01]  /*1880*/  LOP3.LUT R0, R9, 0x80000000, R4, 0x48, !PT ;  /* 0x8000000009007812 */ /* 0x000fe200078e4804 */
[----:B------:R-:W-:Y:S06]  /*1890*/  BRA `(.L_x_37) ;  /* 0x00000000000c7947 */ /* 0x000fec0003800000 */
.L_x_30:
[----:B------:R-:W0:Y:S01]  /*18a0*/  MUFU.RSQ R0, -QNAN ;  /* 0xffc0000000007908 */ /* 0x000e220000001400 */
[----:B------:R-:W-:Y:S05]  /*18b0*/  BRA `(.L_x_37) ;  /* 0x0000000000047947 */ /* 0x000fea0003800000 */
.L_x_29:
[----:B------:R-:W-:-:S07]  /*18c0*/  FADD.FTZ R0, R0, R3 ;  /* 0x0000000300007221 */ /* 0x000fce0000010000 */
.L_x_37:
[----:B------:R-:W-:Y:S05]  /*18d0*/  BSYNC.RECONVERGENT B1 ;  /* 0x0000000000017941 */ /* 0x000fea0003800200 */
.L_x_27:
[----:B------:R-:W-:-:S04]  /*18e0*/  IMAD.MOV.U32 R3, RZ, RZ, 0x0 ;  /* 0x00000000ff037424 */ /* 0x000fc800078e00ff */
[----:B0-----:R-:W-:Y:S05]  /*18f0*/  RET.REL.NODEC R2 `(_Z4PoolPfS_iiii) ;  /* 0xffffffe402c07950 */ /* 0x001fea0003c3ffff */
.L_x_38:
        /* <DEDUP_REMOVED lines=16> */
.L_x_64:


//--------------------- .text._Z15softmax_sum_divPffi --------------------------
	.section	.text._Z15softmax_sum_divPffi,"ax",@progbits
	.align	128
        .global         _Z15softmax_sum_divPffi
        .type           _Z15softmax_sum_divPffi,@function
        .size           _Z15softmax_sum_divPffi,(.L_x_65 - _Z15softmax_sum_divPffi)
        .other          _Z15softmax_sum_divPffi,@"STO_CUDA_ENTRY STV_DEFAULT"
_Z15softmax_sum_divPffi:
.text._Z15softmax_sum_divPffi:
[----:B------:R-:W-:Y:S01]  /*0000*/  LDC R1, c[0x0][0x37c] ;  /* 0x0000df00ff017b82 */ /* 0x000fe20000000800 */
[----:B------:R-:W0:Y:S07]  /*0010*/  S2R R0, SR_TID.X ;  /* 0x0000000000007919 */ /* 0x000e2e0000002100 */
[----:B------:R-:W0:Y:S01]  /*0020*/  S2UR UR4, SR_CTAID.X ;  /* 0x00000000000479c3 */ /* 0x000e220000002500 */
[----:B------:R-:W1:Y:S07]  /*0030*/  LDCU UR5, c[0x0][0x38c] ;  /* 0x00007180ff0577ac */ /* 0x000e6e0008000800 */
[----:B------:R-:W0:Y:S02]  /*0040*/  LDC R3, c[0x0][0x360] ;  /* 0x0000d800ff037b82 */ /* 0x000e240000000800 */
[----:B0-----:R-:W-:-:S05]  /*0050*/  IMAD R3, R3, UR4, R0 ;  /* 0x0000000403037c24 */ /* 0x001fca000f8e0200 */
[----:B-1----:R-:W-:-:S13]  /*0060*/  ISETP.GE.AND P0, PT, R3, UR5, PT ;  /* 0x0000000503007c0c */ /* 0x002fda000bf06270 */
[----:B------:R-:W-:Y:S05]  /*0070*/  @P0 EXIT ;  /* 0x000000000000094d */ /* 0x000fea0003800000 */
[----:B------:R-:W0:Y:S01]  /*0080*/  LDC.64 R4, c[0x0][0x380] ;  /* 0x0000e000ff047b82 */ /* 0x000e220000000a00 */
[----:B------:R-:W1:Y:S07]  /*0090*/  LDCU.64 UR4, c[0x0][0x358] ;  /* 0x00006b00ff0477ac */ /* 0x000e6e0008000a00 */
[----:B------:R-:W2:Y:S01]  /*00a0*/  LDC R7, c[0x0][0x388] ;  /* 0x0000e200ff077b82 */ /* 0x000ea20000000800 */
[----:B0-----:R-:W-:-:S05]  /*00b0*/  IMAD.WIDE R4, R3, 0x4, R4 ;  /* 0x0000000403047825 */ /* 0x001fca00078e0204 */
[----:B-1----:R-:W3:Y:S01]  /*00c0*/  LDG.E R0, desc[UR4][R4.64] ;  /* 0x0000000404007981 */ /* 0x002ee2000c1e1900 */
[----:B------:R-:W-:Y:S01]  /*00d0*/  BSSY.RECONVERGENT B0, `(.L_x_39) ;  /* 0x000000c000007945 */ /* 0x000fe20003800200 */
[----:B--2---:R-:W0:Y:S02]  /*00e0*/  MUFU.RCP R2, R7 ;  /* 0x0000000700027308 */ /* 0x004e240000001000 */
[----:B0-----:R-:W-:-:S04]  /*00f0*/  FFMA R3, R2, -R7, 1 ;  /* 0x3f80000002037423 */ /* 0x001fc80000000807 */
[----:B------:R-:W-:Y:S02]  /*0100*/  FFMA R3, R2, R3, R2 ;  /* 0x0000000302037223 */ /* 0x000fe40000000002 */
[----:B---3--:R-:W0:Y:S02]  /*0110*/  FCHK P0, R0, R7 ;  /* 0x0000000700007302 */ /* 0x008e240000000000 */
[----:B------:R-:W-:-:S04]  /*0120*/  FFMA R2, R0, R3, RZ ;  /* 0x0000000300027223 */ /* 0x000fc800000000ff */
[----:B------:R-:W-:-:S04]  /*0130*/  FFMA R6, R2, -R7, R0 ;  /* 0x8000000702067223 */ /* 0x000fc80000000000 */
[----:B------:R-:W-:Y:S01]  /*0140*/  FFMA R3, R3, R6, R2 ;  /* 0x0000000603037223 */ /* 0x000fe20000000002 */
[----:B0-----:R-:W-:Y:S06]  /*0150*/  @!P0 BRA `(.L_x_40) ;  /* 0x00000000000c8947 */ /* 0x001fec0003800000 */
[----:B------:R-:W-:-:S07]  /*0160*/  MOV R2, 0x180 ;  /* 0x0000018000027802 */ /* 0x000fce0000000f00 */
[----:B------:R-:W-:Y:S05]  /*0170*/  CALL.REL.NOINC `($__internal_1_$__cuda_sm3x_div_rn_noftz_f32_slowpath) ;  /* 0x0000000000107944 */ /* 0x000fea0003c00000 */
[----:B------:R-:W-:-:S07]  /*0180*/  IMAD.MOV.U32 R3, RZ, RZ, R0 ;  /* 0x000000ffff037224 */ /* 0x000fce00078e0000 */
.L_x_40:
[----:B------:R-:W-:Y:S05]  /*0190*/  BSYNC.RECONVERGENT B0 ;  /* 0x0000000000007941 */ /* 0x000fea0003800200 */
.L_x_39:
[----:B------:R-:W-:Y:S01]  /*01a0*/  STG.E desc[UR4][R4.64], R3 ;  /* 0x0000000304007986 */ /* 0x000fe2000c101904 */
[----:B------:R-:W-:Y:S05]  /*01b0*/  EXIT ;  /* 0x000000000000794d */ /* 0x000fea0003800000 */
        .weak           $__internal_1_$__cuda_sm3x_div_rn_noftz_f32_slowpath
        .type           $__internal_1_$__cuda_sm3x_div_rn_noftz_f32_slowpath,@function
        .size           $__internal_1_$__cuda_sm3x_div_rn_noftz_f32_slowpath,(.L_x_65 - $__internal_1_$__cuda_sm3x_div_rn_noftz_f32_slowpath)
$__internal_1_$__cuda_sm3x_div_rn_noftz_f32_slowpath:
[----:B------:R-:W0:Y:S01]  /*01c0*/  LDC R3, c[0x0][0x388] ;  /* 0x0000e200ff037b82 */ /* 0x000e220000000800 */
[--C-:B------:R-:W-:Y:S01]  /*01d0*/  SHF.R.U32.HI R6, RZ, 0x17, R0.reuse ;  /* 0x00000017ff067819 */ /* 0x100fe20000011600 */
[----:B------:R-:W1:Y:S01]  /*01e0*/  LDCU UR6, c[0x0][0x388] ;  /* 0x00007100ff0677ac */ /* 0x000e620008000800 */
[----:B------:R-:W-:Y:S01]  /*01f0*/  BSSY.RECONVERGENT B1, `(.L_x_41) ;  /* 0x0000064000017945 */ /* 0x000fe20003800200 */
[----:B------:R-:W-:Y:S01]  /*0200*/  IMAD.MOV.U32 R8, RZ, RZ, R0 ;  /* 0x000000ffff087224 */ /* 0x000fe200078e0000 */
[----:B------:R-:W-:-:S05]  /*0210*/  LOP3.LUT R6, R6, 0xff, RZ, 0xc0, !PT ;  /* 0x000000ff06067812 */ /* 0x000fca00078ec0ff */
[----:B------:R-:W-:Y:S02]  /*0220*/  VIADD R11, R6, 0xffffffff ;  /* 0xffffffff060b7836 */ /* 0x000fe40000000000 */
[----:B-1----:R-:W-:Y:S01]  /*0230*/  IMAD.U32 R9, RZ, RZ, UR6 ;  /* 0x00000006ff097e24 */ /* 0x002fe2000f8e00ff */
[----:B0-----:R-:W-:-:S04]  /*0240*/  SHF.R.U32.HI R7, RZ, 0x17, R3 ;  /* 0x00000017ff077819 */ /* 0x001fc80000011603 */
[----:B------:R-:W-:-:S05]  /*0250*/  LOP3.LUT R7, R7, 0xff, RZ, 0xc0, !PT ;  /* 0x000000ff07077812 */ /* 0x000fca00078ec0ff */
[----:B------:R-:W-:-:S05]  /*0260*/  VIADD R12, R7, 0xffffffff ;  /* 0xffffffff070c7836 */ /* 0x000fca0000000000 */
        /* <DEDUP_REMOVED lines=22> */
[----:B------:R-:W-:Y:S02]  /*03d0*/  @P0 IMAD.MOV.U32 R10, RZ, RZ, RZ ;  /* 0x000000ffff0a0224 */ /* 0x000fe400078e00ff */
[----:B------:R-:W-:Y:S01]  /*03e0*/  @!P0 FFMA R8, R0, 1.84467440737095516160e+19, RZ ;  /* 0x5f80000000088823 */ /* 0x000fe200000000ff */
[----:B------:R-:W-:Y:S02]  /*03f0*/  @!P0 IMAD.MOV.U32 R10, RZ, RZ, -0x40 ;  /* 0xffffffc0ff0a8424 */ /* 0x000fe400078e00ff */
[----:B------:R-:W-:Y:S02]  /*0400*/  @!P1 FFMA R9, R3, 1.84467440737095516160e+19, RZ ;  /* 0x5f80000003099823 */ /* 0x000fe400000000ff */
[----:B------:R-:W-:-:S07]  /*0410*/  @!P1 VIADD R10, R10, 0x40 ;  /* 0x000000400a0a9836 */ /* 0x000fce0000000000 */
.L_x_42:
        /* <DEDUP_REMOVED lines=8> */
[----:B------:R-:W-:-:S03]  /*04a0*/  IMAD.IADD R7, R7, 0x1, R10 ;  /* 0x0000000107077824 */ /* 0x000fc600078e020a */
        /* <DEDUP_REMOVED lines=20> */
[CCC-:B------:R-:W-:Y:S01]  /*05f0*/  FFMA.RZ R3, R12.reuse, R8.reuse, R13.reuse ;  /* 0x000000080c037223 */ /* 0x1c0fe2000000c00d */
[CCC-:B------:R-:W-:Y:S01]  /*0600*/  FFMA.RM R6, R12.reuse, R8.reuse, R13.reuse ;  /* 0x000000080c067223 */ /* 0x1c0fe2000000400d */
[C---:B------:R-:W-:Y:S02]  /*0610*/  ISETP.NE.AND P2, PT, R9.reuse, RZ, PT ;  /* 0x000000ff0900720c */ /* 0x040fe40003f45270 */
[----:B------:R-:W-:Y:S02]  /*0620*/  ISETP.NE.AND P1, PT, R9, RZ, PT ;  /* 0x000000ff0900720c */ /* 0x000fe40003f25270 */
[----:B------:R-:W-:Y:S01]  /*0630*/  LOP3.LUT R7, R3, 0x7fffff, RZ, 0xc0, !PT ;  /* 0x007fffff03077812 */ /* 0x000fe200078ec0ff */
[----:B------:R-:W-:Y:S01]  /*0640*/  FFMA.RP R3, R12, R8, R13 ;  /* 0x000000080c037223 */ /* 0x000fe2000000800d */
[----:B------:R-:W-:Y:S02]  /*0650*/  VIADD R8, R9, 0x20 ;  /* 0x0000002009087836 */ /* 0x000fe40000000000 */
[----:B------:R-:W-:Y:S01]  /*0660*/  LOP3.LUT R7, R7, 0x800000, RZ, 0xfc, !PT ;  /* 0x0080000007077812 */ /* 0x000fe200078efcff */
[----:B------:R-:W-:Y:S01]  /*0670*/  IMAD.MOV R9, RZ, RZ, -R9 ;  /* 0x000000ffff097224 */ /* 0x000fe200078e0a09 */
[----:B------:R-:W-:-:S02]  /*0680*/  FSETP.NEU.FTZ.AND P0, PT, R3, R6, PT ;  /* 0x000000060300720b */ /* 0x000fc40003f1d000 */
[----:B------:R-:W-:Y:S02]  /*0690*/  SHF.L.U32 R8, R7, R8, RZ ;  /* 0x0000000807087219 */ /* 0x000fe400000006ff */
[----:B------:R-:W-:Y:S02]  /*06a0*/  SEL R6, R9, RZ, P2 ;  /* 0x000000ff09067207 */ /* 0x000fe40001000000 */
[----:B------:R-:W-:Y:S02]  /*06b0*/  ISETP.NE.AND P1, PT, R8, RZ, P1 ;  /* 0x000000ff0800720c */ /* 0x000fe40000f25270 */
[----:B------:R-:W-:Y:S02]  /*06c0*/  SHF.R.U32.HI R6, RZ, R6, R7 ;  /* 0x00000006ff067219 */ /* 0x000fe40000011607 */
[----:B------:R-:W-:Y:S02]  /*06d0*/  PLOP3.LUT P0, PT, P0, P1, PT, 0xf8, 0x8f ;  /* 0x00000000008f781c */ /* 0x000fe40000703f70 */
[----:B------:R-:W-:-:S02]  /*06e0*/  SHF.R.U32.HI R8, RZ, 0x1, R6 ;  /* 0x00000001ff087819 */ /* 0x000fc40000011606 */
[----:B------:R-:W-:-:S04]  /*06f0*/  SEL R3, RZ, 0x1, !P0 ;  /* 0x00000001ff037807 */ /* 0x000fc80004000000 */
[----:B------:R-:W-:-:S04]  /*0700*/  LOP3.LUT R3, R3, 0x1, R8, 0xf8, !PT ;  /* 0x0000000103037812 */ /* 0x000fc800078ef808 */
[----:B------:R-:W-:-:S05]  /*0710*/  LOP3.LUT R3, R3, R6, RZ, 0xc0, !PT ;  /* 0x0000000603037212 */ /* 0x000fca00078ec0ff */
[----:B------:R-:W-:-:S05]  /*0720*/  IMAD.IADD R3, R8, 0x1, R3 ;  /* 0x0000000108037824 */ /* 0x000fca00078e0203 */
[----:B------:R-:W-:Y:S01]  /*0730*/  LOP3.LUT R0, R3, R0, RZ, 0xfc, !PT ;  /* 0x0000000003007212 */ /* 0x000fe200078efcff */
[----:B------:R-:W-:Y:S06]  /*0740*/  BRA `(.L_x_50) ;  /* 0x0000000000107947 */ /* 0x000fec0003800000 */
.L_x_49:
[----:B------:R-:W-:-:S04]  /*0750*/  LOP3.LUT R0, R0, 0x80000000, RZ, 0xc0, !PT ;  /* 0x8000000000007812 */ /* 0x000fc800078ec0ff */
[----:B------:R-:W-:Y:S01]  /*0760*/  LOP3.LUT R0, R0, 0x7f800000, RZ, 0xfc, !PT ;  /* 0x7f80000000007812 */ /* 0x000fe200078efcff */
[----:B------:R-:W-:Y:S06]  /*0770*/  BRA `(.L_x_50) ;  /* 0x0000000000047947 */ /* 0x000fec0003800000 */
.L_x_48:
[----:B------:R-:W-:-:S07]  /*0780*/  IMAD R0, R7, 0x800000, R0 ;  /* 0x0080000007007824 */ /* 0x000fce00078e0200 */
.L_x_50:
[----:B------:R-:W-:Y:S05]  /*0790*/  BSYNC.RECONVERGENT B2 ;  /* 0x0000000000027941 */ /* 0x000fea0003800200 */
.L_x_47:
[----:B------:R-:W-:Y:S05]  /*07a0*/  BRA `(.L_x_51) ;  /* 0x0000000000207947 */ /* 0x000fea0003800000 */
.L_x_46:
[----:B------:R-:W-:-:S04]  /*07b0*/  LOP3.LUT R0, R9, 0x80000000, R8, 0x48, !PT ;  /* 0x8000000009007812 */ /* 0x000fc800078e4808 */
[----:B------:R-:W-:Y:S01]  /*07c0*/  LOP3.LUT R0, R0, 0x7f800000, RZ, 0xfc, !PT ;  /* 0x7f80000000007812 */ /* 0x000fe200078efcff */
[----:B------:R-:W-:Y:S06]  /*07d0*/  BRA `(.L_x_51) ;  /* 0x0000000000147947 */ /* 0x000fec0003800000 */
.L_x_45:
[----:B------:R-:W-:Y:S01]  /*07e0*/  LOP3.LUT R0, R9, 0x80000000, R8, 0x48, !PT ;  /* 0x8000000009007812 */ /* 0x000fe200078e4808 */
[----:B------:R-:W-:Y:S06]  /*07f0*/  BRA `(.L_x_51) ;  /* 0x00000000000c7947 */ /* 0x000fec0003800000 */
.L_x_44:
[----:B------:R-:W0:Y:S01]  /*0800*/  MUFU.RSQ R0, -QNAN ;  /* 0xffc0000000007908 */ /* 0x000e220000001400 */
[----:B------:R-:W-:Y:S05]  /*0810*/  BRA `(.L_x_51) ;  /* 0x0000000000047947 */ /* 0x000fea0003800000 */
.L_x_43:
[----:B------:R-:W-:-:S07]  /*0820*/  FADD.FTZ R0, R0, R3 ;  /* 0x0000000300007221 */ /* 0x000fce0000010000 */
.L_x_51:
[----:B------:R-:W-:Y:S05]  /*0830*/  BSYNC.RECONVERGENT B1 ;  /* 0x0000000000017941 */ /* 0x000fea0003800200 */
.L_x_41:
[----:B------:R-:W-:-:S04]  /*0840*/  IMAD.MOV.U32 R3, RZ, RZ, 0x0 ;  /* 0x00000000ff037424 */ /* 0x000fc800078e00ff */
[----:B0-----:R-:W-:Y:S05]  /*0850*/  RET.REL.NODEC R2 `(_Z15softmax_sum_divPffi) ;  /* 0xfffffff402e87950 */ /* 0x001fea0003c3ffff */
.L_x_52:
        /* <DEDUP_REMOVED lines=10> */
.L_x_65:


//--------------------- .text._Z11softmax_expPfS_i --------------------------
	.section	.text._Z11softmax_expPfS_i,"ax",@progbits
	.align	128
        .global         _Z11softmax_expPfS_i
        .type           _Z11softmax_expPfS_i,@function
        .size           _Z11softmax_expPfS_i,(.L_x_71 - _Z11softmax_expPfS_i)
        .other          _Z11softmax_expPfS_i,@"STO_CUDA_ENTRY STV_DEFAULT"
_Z11softmax_expPfS_i:
.text._Z11softmax_expPfS_i:
        /* <DEDUP_REMOVED lines=9> */
[----:B------:R-:W1:Y:S01]  /*0090*/  LDCU.64 UR4, c[0x0][0x358] ;  /* 0x00006b00ff0477ac */ /* 0x000e620008000a00 */
[----:B0-----:R-:W-:-:S06]  /*00a0*/  IMAD.WIDE R2, R7, 0x4, R2 ;  /* 0x0000000407027825 */ /* 0x001fcc00078e0202 */
[----:B-1----:R-:W2:Y:S01]  /*00b0*/  LDG.E R2, desc[UR4][R2.64] ;  /* 0x0000000402027981 */ /* 0x002ea2000c1e1900 */
[----:B------:R-:W-:Y:S01]  /*00c0*/  HFMA2 R5, -RZ, RZ, 0.96630859375, -0.0022525787353515625 ;  /* 0x3bbb989dff057431 */ /* 0x000fe200000001ff */
[----:B------:R-:W-:-:S04]  /*00d0*/  MOV R9, 0x437c0000 ;  /* 0x437c000000097802 */ /* 0x000fc80000000f00 */
[----:B--2---:R-:W-:Y:S02]  /*00e0*/  FFMA.SAT R0, R2, R5, 0.5 ;  /* 0x3f00000002007423 */ /* 0x004fe40000002005 */
[----:B------:R-:W0:Y:S02]  /*00f0*/  LDC.64 R4, c[0x0][0x388] ;  /* 0x0000e200ff047b82 */ /* 0x000e240000000a00 */
[----:B------:R-:W-:-:S04]  /*0100*/  FFMA.RM R0, R0, R9, 12582913 ;  /* 0x4b40000100007423 */ /* 0x000fc80000004009 */
[C---:B------:R-:W-:Y:S01]  /*0110*/  FADD R9, R0.reuse, -12583039 ;  /* 0xcb40007f00097421 */ /* 0x040fe20000000000 */
[----:B------:R-:W-:-:S03]  /*0120*/  SHF.L.U32 R0, R0, 0x17, RZ ;  /* 0x0000001700007819 */ /* 0x000fc600000006ff */
[----:B------:R-:W-:-:S04]  /*0130*/  FFMA R9, R2, 1.4426950216293334961, -R9 ;  /* 0x3fb8aa3b02097823 */ /* 0x000fc80000000809 */
[----:B------:R-:W-:-:S06]  /*0140*/  FFMA R9, R2, 1.925963033500011079e-08, R9 ;  /* 0x32a5706002097823 */ /* 0x000fcc0000000009 */
[----:B------:R-:W1:Y:S01]  /*0150*/  MUFU.EX2 R9, R9 ;  /* 0x0000000900097308 */ /* 0x000e620000000800 */
[----:B0-----:R-:W-:-:S04]  /*0160*/  IMAD.WIDE R2, R7, 0x4, R4 ;  /* 0x0000000407027825 */ /* 0x001fc800078e0204 */
[----:B-1----:R-:W-:-:S05]  /*0170*/  FMUL R5, R0, R9 ;  /* 0x0000000900057220 */ /* 0x002fca0000400000 */
[----:B------:R-:W-:Y:S01]  /*0180*/  STG.E desc[UR4][R2.64], R5 ;  /* 0x0000000502007986 */ /* 0x000fe2000c101904 */
[----:B------:R-:W-:Y:S05]  /*0190*/  EXIT ;  /* 0x000000000000794d */ /* 0x000fea0003800000 */
.L_x_53:
        /* <DEDUP_REMOVED lines=14> */
.L_x_71:


//--------------------- .text._Z7sigmoidPfS_i     --------------------------
	.section	.text._Z7sigmoidPfS_i,"ax",@progbits
	.align	128
        .global         _Z7sigmoidPfS_i
        .type           _Z7sigmoidPfS_i,@function
        .size           _Z7sigmoidPfS_i,(.L_x_66 - _Z7sigmoidPfS_i)
        .other          _Z7sigmoidPfS_i,@"STO_CUDA_ENTRY STV_DEFAULT"
_Z7sigmoidPfS_i:
.text._Z7sigmoidPfS_i:
        /* <DEDUP_REMOVED lines=12> */
[----:B------:R-:W-:Y:S01]  /*00c0*/  IMAD.MOV.U32 R7, RZ, RZ, 0x3bbb989d ;  /* 0x3bbb989dff077424 */ /* 0x000fe200078e00ff */
[----:B------:R-:W-:Y:S01]  /*00d0*/  BSSY.RECONVERGENT B0, `(.L_x_54) ;  /* 0x0000015000007945 */ /* 0x000fe20003800200 */
[----:B------:R-:W-:Y:S02]  /*00e0*/  IMAD.MOV.U32 R9, RZ, RZ, 0x437c0000 ;  /* 0x437c0000ff097424 */ /* 0x000fe400078e00ff */
[----:B--2---:R-:W-:-:S04]  /*00f0*/  FFMA.SAT R0, R4, -R7, 0.5 ;  /* 0x3f00000004007423 */ /* 0x004fc80000002807 */
[----:B------:R-:W-:-:S04]  /*0100*/  FFMA.RM R0, R0, R9, 12582913 ;  /* 0x4b40000100007423 */ /* 0x000fc80000004009 */
[C---:B------:R-:W-:Y:S01]  /*0110*/  FADD R7, R0.reuse, -12583039 ;  /* 0xcb40007f00077421 */ /* 0x040fe20000000000 */
[----:B------:R-:W-:-:S03]  /*0120*/  SHF.L.U32 R0, R0, 0x17, RZ ;  /* 0x0000001700007819 */ /* 0x000fc600000006ff */
[----:B------:R-:W-:-:S04]  /*0130*/  FFMA R7, R4, -1.4426950216293334961, -R7 ;  /* 0xbfb8aa3b04077823 */ /* 0x000fc80000000807 */
[----:B------:R-:W-:-:S06]  /*0140*/  FFMA R7, R4, -1.925963033500011079e-08, R7 ;  /* 0xb2a5706004077823 */ /* 0x000fcc0000000007 */
[----:B------:R-:W0:Y:S02]  /*0150*/  MUFU.EX2 R7, R7 ;  /* 0x0000000700077308 */ /* 0x000e240000000800 */
[----:B0-----:R-:W-:-:S04]  /*0160*/  FFMA R0, R0, R7, 1 ;  /* 0x3f80000000007423 */ /* 0x001fc80000000007 */
[----:B------:R-:W-:-:S05]  /*0170*/  VIADD R2, R0, 0x1800000 ;  /* 0x0180000000027836 */ /* 0x000fca0000000000 */
[----:B------:R-:W-:-:S04]  /*0180*/  LOP3.LUT R2, R2, 0x7f800000, RZ, 0xc0, !PT ;  /* 0x7f80000002027812 */ /* 0x000fc800078ec0ff */
[----:B------:R-:W-:-:S13]  /*0190*/  ISETP.GT.U32.AND P0, PT, R2, 0x1ffffff, PT ;  /* 0x01ffffff0200780c */ /* 0x000fda0003f04070 */
[----:B------:R-:W-:Y:S05]  /*01a0*/  @P0 BRA `(.L_x_55) ;  /* 0x00000000000c0947 */ /* 0x000fea0003800000 */
[----:B------:R-:W-:-:S07]  /*01b0*/  MOV R4, 0x1d0 ;  /* 0x000001d000047802 */ /* 0x000fce0000000f00 */
[----:B------:R-:W-:Y:S05]  /*01c0*/  CALL.REL.NOINC `($__internal_2_$__cuda_sm20_rcp_rn_f32_slowpath) ;  /* 0x0000000000287944 */ /* 0x000fea0003c00000 */
[----:B------:R-:W-:Y:S05]  /*01d0*/  BRA `(.L_x_56) ;  /* 0x0000000000107947 */ /* 0x000fea0003800000 */
.L_x_55:
[----:B------:R-:W0:Y:S02]  /*01e0*/  MUFU.RCP R7, R0 ;  /* 0x0000000000077308 */ /* 0x000e240000001000 */
[----:B0-----:R-:W-:-:S04]  /*01f0*/  FFMA R2, R0, R7, -1 ;  /* 0xbf80000000027423 */ /* 0x001fc80000000007 */
[----:B------:R-:W-:-:S04]  /*0200*/  FADD.FTZ R2, -R2, -RZ ;  /* 0x800000ff02027221 */ /* 0x000fc80000010100 */
[----:B------:R-:W-:-:S07]  /*0210*/  FFMA R7, R7, R2, R7 ;  /* 0x0000000207077223 */ /* 0x000fce0000000007 */
.L_x_56:
[----:B------:R-:W-:Y:S05]  /*0220*/  BSYNC.RECONVERGENT B0 ;  /* 0x0000000000007941 */ /* 0x000fea0003800200 */
.L_x_54:
[----:B------:R-:W0:Y:S02]  /*0230*/  LDC.64 R4, c[0x0][0x388] ;  /* 0x0000e200ff047b82 */ /* 0x000e240000000a00 */
[----:B0-----:R-:W-:-:S05]  /*0240*/  IMAD.WIDE R2, R3, 0x4, R4 ;  /* 0x0000000403027825 */ /* 0x001fca00078e0204 */
[----:B------:R-:W-:Y:S01]  /*0250*/  STG.E desc[UR4][R2.64], R7 ;  /* 0x0000000702007986 */ /* 0x000fe2000c101904 */
[----:B------:R-:W-:Y:S05]  /*0260*/  EXIT ;  /* 0x000000000000794d */ /* 0x000fea0003800000 */
        .weak           $__internal_2_$__cuda_sm20_rcp_rn_f32_slowpath
        .type           $__internal_2_$__cuda_sm20_rcp_rn_f32_slowpath,@function
        .size           $__internal_2_$__cuda_sm20_rcp_rn_f32_slowpath,(.L_x_66 - $__internal_2_$__cuda_sm20_rcp_rn_f32_slowpath)
$__internal_2_$__cuda_sm20_rcp_rn_f32_slowpath:
[----:B------:R-:W-:Y:S01]  /*0270*/  IMAD.SHL.U32 R2, R0, 0x2, RZ ;  /* 0x0000000200027824 */ /* 0x000fe200078e00ff */
[----:B------:R-:W-:Y:S04]  /*0280*/  BSSY.RECONVERGENT B1, `(.L_x_57) ;  /* 0x0000030000017945 */ /* 0x000fe80003800200 */
[----:B------:R-:W-:-:S04]  /*0290*/  SHF.R.U32.HI R2, RZ, 0x18, R2 ;  /* 0x00000018ff027819 */ /* 0x000fc80000011602 */
[----:B------:R-:W-:-:S13]  /*02a0*/  ISETP.NE.U32.AND P0, PT, R2, RZ, PT ;  /* 0x000000ff0200720c */ /* 0x000fda0003f05070 */
[----:B------:R-:W-:Y:S05]  /*02b0*/  @P0 BRA `(.L_x_58) ;  /* 0x0000000000280947 */ /* 0x000fea0003800000 */
[----:B------:R-:W-:-:S04]  /*02c0*/  SHF.L.U32 R2, R0, 0x1, RZ ;  /* 0x0000000100027819 */ /* 0x000fc800000006ff */
[----:B------:R-:W-:-:S13]  /*02d0*/  ISETP.NE.AND P0, PT, R2, RZ, PT ;  /* 0x000000ff0200720c */ /* 0x000fda0003f05270 */
[----:B------:R-:W-:Y:S01]  /*02e0*/  @P0 FFMA R6, R0, 1.84467440737095516160e+19, RZ ;  /* 0x5f80000000060823 */ /* 0x000fe200000000ff */
[----:B------:R-:W-:Y:S08]  /*02f0*/  @!P0 MUFU.RCP R5, R0 ;  /* 0x0000000000058308 */ /* 0x000ff00000001000 */
[----:B------:R-:W0:Y:S02]  /*0300*/  @P0 MUFU.RCP R7, R6 ;  /* 0x0000000600070308 */ /* 0x000e240000001000 */
[----:B0-----:R-:W-:-:S04]  /*0310*/  @P0 FFMA R2, R6, R7, -1 ;  /* 0xbf80000006020423 */ /* 0x001fc80000000007 */
[----:B------:R-:W-:-:S04]  /*0320*/  @P0 FADD.FTZ R2, -R2, -RZ ;  /* 0x800000ff02020221 */ /* 0x000fc80000010100 */
[----:B------:R-:W-:-:S04]  /*0330*/  @P0 FFMA R2, R7, R2, R7 ;  /* 0x0000000207020223 */ /* 0x000fc80000000007 */
[----:B------:R-:W-:Y:S01]  /*0340*/  @P0 FFMA R5, R2, 1.84467440737095516160e+19, RZ ;  /* 0x5f80000002050823 */ /* 0x000fe200000000ff */
[----:B------:R-:W-:Y:S06]  /*0350*/  BRA `(.L_x_59) ;  /* 0x0000000000887947 */ /* 0x000fec0003800000 */
.L_x_58:
[----:B------:R-:W-:-:S05]  /*0360*/  VIADD R5, R2, 0xffffff03 ;  /* 0xffffff0302057836 */ /* 0x000fca0000000000 */
[----:B------:R-:W-:-:S13]  /*0370*/  ISETP.GT.U32.AND P0, PT, R5, 0x1, PT ;  /* 0x000000010500780c */ /* 0x000fda0003f04070 */
[----:B------:R-:W-:Y:S05]  /*0380*/  @P0 BRA `(.L_x_60) ;  /* 0x0000000000780947 */ /* 0x000fea0003800000 */
[----:B------:R-:W-:Y:S01]  /*0390*/  LOP3.LUT R6, R0, 0x7fffff, RZ, 0xc0, !PT ;  /* 0x007fffff00067812 */ /* 0x000fe200078ec0ff */
[----:B------:R-:W-:-:S03]  /*03a0*/  IMAD.MOV.U32 R10, RZ, RZ, 0x3 ;  /* 0x00000003ff0a7424 */ /* 0x000fc600078e00ff */
[----:B------:R-:W-:Y:S02]  /*03b0*/  LOP3.LUT R6, R6, 0x3f800000, RZ, 0xfc, !PT ;  /* 0x3f80000006067812 */ /* 0x000fe400078efcff */
[----:B------:R-:W-:Y:S02]  /*03c0*/  SHF.L.U32 R11, R10, R5, RZ ;  /* 0x000000050a0b7219 */ /* 0x000fe400000006ff */
[----:B------:R-:W0:Y:S02]  /*03d0*/  MUFU.RCP R7, R6 ;  /* 0x0000000600077308 */ /* 0x000e240000001000 */
[----:B0-----:R-:W-:-:S04]  /*03e0*/  FFMA R8, R6, R7, -1 ;  /* 0xbf80000006087423 */ /* 0x001fc80000000007 */
[----:B------:R-:W-:-:S04]  /*03f0*/  FADD.FTZ R8, -R8, -RZ ;  /* 0x800000ff08087221 */ /* 0x000fc80000010100 */
[CCC-:B------:R-:W-:Y:S01]  /*0400*/  FFMA.RM R9, R7.reuse, R8.reuse, R7.reuse ;  /* 0x0000000807097223 */ /* 0x1c0fe20000004007 */
[----:B------:R-:W-:-:S04]  /*0410*/  FFMA.RP R8, R7, R8, R7 ;  /* 0x0000000807087223 */ /* 0x000fc80000008007 */
[C---:B------:R-:W-:Y:S02]  /*0420*/  LOP3.LUT R7, R9.reuse, 0x7fffff, RZ, 0xc0, !PT ;  /* 0x007fffff09077812 */ /* 0x040fe400078ec0ff */
[----:B------:R-:W-:Y:S02]  /*0430*/  FSETP.NEU.FTZ.AND P0, PT, R9, R8, PT ;  /* 0x000000080900720b */ /* 0x000fe40003f1d000 */
[----:B------:R-:W-:Y:S02]  /*0440*/  LOP3.LUT R8, R7, 0x800000, RZ, 0xfc, !PT ;  /* 0x0080000007087812 */ /* 0x000fe400078efcff */
[----:B------:R-:W-:Y:S02]  /*0450*/  SEL R7, RZ, 0xffffffff, !P0 ;  /* 0xffffffffff077807 */ /* 0x000fe40004000000 */
[----:B------:R-:W-:Y:S02]  /*0460*/  LOP3.LUT R6, R11, R8, RZ, 0xc0, !PT ;  /* 0x000000080b067212 */ /* 0x000fe400078ec0ff */
[----:B------:R-:W-:-:S02]  /*0470*/  IADD3 R7, PT, PT, -R7, RZ, RZ ;  /* 0x000000ff07077210 */ /* 0x000fc40007ffe1ff */
[-C--:B------:R-:W-:Y:S02]  /*0480*/  SHF.R.U32.HI R6, RZ, R5.reuse, R6 ;  /* 0x00000005ff067219 */ /* 0x080fe40000011606 */
[----:B------:R-:W-:Y:S02]  /*0490*/  LOP3.LUT P1, RZ, R7, R5, R8, 0xf8, !PT ;  /* 0x0000000507ff7212 */ /* 0x000fe4000782f808 */
[C---:B------:R-:W-:Y:S02]  /*04a0*/  LOP3.LUT P0, RZ, R6.reuse, 0x1, RZ, 0xc0, !PT ;  /* 0x0000000106ff7812 */ /* 0x040fe4000780c0ff */
[----:B------:R-:W-:-:S04]  /*04b0*/  LOP3.LUT P2, RZ, R6, 0x2, RZ, 0xc0, !PT ;  /* 0x0000000206ff7812 */ /* 0x000fc8000784c0ff */
[----:B------:R-:W-:Y:S02]  /*04c0*/  PLOP3.LUT P0, PT, P0, P1, P2, 0xe0, 0x0 ;  /* 0x000000000000781c */ /* 0x000fe40000703c20 */
[----:B------:R-:W-:Y:S02]  /*04d0*/  LOP3.LUT P1, RZ, R0, 0x7fffff, RZ, 0xc0, !PT ;  /* 0x007fffff00ff7812 */ /* 0x000fe4000782c0ff */
[----:B------:R-:W-:-:S05]  /*04e0*/  SEL R5, RZ, 0x1, !P0 ;  /* 0x00000001ff057807 */ /* 0x000fca0004000000 */
[----:B------:R-:W-:-:S05]  /*04f0*/  IMAD.MOV R5, RZ, RZ, -R5 ;  /* 0x000000ffff057224 */ /* 0x000fca00078e0a05 */
[----:B------:R-:W-:Y:S02]  /*0500*/  ISETP.GE.AND P0, PT, R5, RZ, PT ;  /* 0x000000ff0500720c */ /* 0x000fe40003f06270 */
[----:B------:R-:W-:-:S04]  /*0510*/  IADD3 R5, PT, PT, R2, -0xfc, RZ ;  /* 0xffffff0402057810 */ /* 0x000fc80007ffe0ff */
[----:B------:R-:W-:-:S07]  /*0520*/  SHF.R.U32.HI R5, RZ, R5, R8 ;  /* 0x00000005ff057219 */ /* 0x000fce0000011608 */
[----:B------:R-:W-:-:S05]  /*0530*/  @!P0 VIADD R5, R5, 0x1 ;  /* 0x0000000105058836 */ /* 0x000fca0000000000 */
[----:B------:R-:W-:-:S04]  /*0540*/  @!P1 SHF.L.U32 R5, R5, 0x1, RZ ;  /* 0x0000000105059819 */ /* 0x000fc800000006ff */
[----:B------:R-:W-:Y:S01]  /*0550*/  LOP3.LUT R5, R5, 0x80000000, R0, 0xf8, !PT ;  /* 0x8000000005057812 */ /* 0x000fe200078ef800 */
[----:B------:R-:W-:Y:S06]  /*0560*/  BRA `(.L_x_59) ;  /* 0x0000000000047947 */ /* 0x000fec0003800000 */
.L_x_60:
[----:B------:R0:W1:Y:S02]  /*0570*/  MUFU.RCP R5, R0 ;  /* 0x0000000000057308 */ /* 0x0000640000001000 */
.L_x_59:
[----:B------:R-:W-:Y:S05]  /*0580*/  BSYNC.RECONVERGENT B1 ;  /* 0x0000000000017941 */ /* 0x000fea0003800200 */
.L_x_57:
[----:B-1----:R-:W-:Y:S02]  /*0590*/  IMAD.MOV.U32 R7, RZ, RZ, R5 ;  /* 0x000000ffff077224 */ /* 0x002fe400078e0005 */
[----:B------:R-:W-:-:S04]  /*05a0*/  HFMA2 R5, -RZ, RZ, 0, 0 ;  /* 0x00000000ff057431 */ /* 0x000fc800000001ff */
[----:B0-----:R-:W-:Y:S05]  /*05b0*/  RET.REL.NODEC R4 `(_Z7sigmoidPfS_i) ;  /* 0xfffffff804907950 */ /* 0x001fea0003c3ffff */
.L_x_61:
        /* <DEDUP_REMOVED lines=12> */
.L_x_66:


//--------------------- .text._Z4tanhPfS_ii       --------------------------
	.section	.text._Z4tanhPfS_ii,"ax",@progbits
	.align	128
        .global         _Z4tanhPfS_ii
        .type           _Z4tanhPfS_ii,@function
        .size           _Z4tanhPfS_ii,(.L_x_73 - _Z4tanhPfS_ii)
        .other          _Z4tanhPfS_ii,@"STO_CUDA_ENTRY STV_DEFAULT"
_Z4tanhPfS_ii:
.text._Z4tanhPfS_ii:
[----:B------:R-:W-:Y:S01]  /*0000*/  LDC R1, c[0x0][0x37c] ;  /* 0x0000df00ff017b82 */ /* 0x000fe20000000800 */
[----:B------:R-:W0:Y:S07]  /*0010*/  S2R R2, SR_TID.Y ;  /* 0x0000000000027919 */ /* 0x000e2e0000002200 */
[----:B------:R-:W1:Y:S01]  /*0020*/  LDC R0, c[0x0][0x360] ;  /* 0x0000d800ff007b82 */ /* 0x000e620000000800 */
[----:B------:R-:W2:Y:S01]  /*0030*/  LDCU.64 UR6, c[0x0][0x390] ;  /* 0x00007200ff0677ac */ /* 0x000ea20008000a00 */
[----:B------:R-:W1:Y:S06]  /*0040*/  S2R R3, SR_TID.X ;  /* 0x0000000000037919 */ /* 0x000e6c0000002100 */
[----:B------:R-:W0:Y:S08]  /*0050*/  S2UR UR5, SR_CTAID.Y ;  /* 0x00000000000579c3 */ /* 0x000e300000002600 */
[----:B------:R-:W0:Y:S08]  /*0060*/  LDC R5, c[0x0][0x364] ;  /* 0x0000d900ff057b82 */ /* 0x000e300000000800 */
[----:B------:R-:W1:Y:S01]  /*0070*/  S2UR UR4, SR_CTAID.X ;  /* 0x00000000000479c3 */ /* 0x000e620000002500 */
[----:B0-----:R-:W-:-:S05]  /*0080*/  IMAD R5, R5, UR5, R2 ;  /* 0x0000000505057c24 */ /* 0x001fca000f8e0202 */
[----:B--2---:R-:W-:Y:S01]  /*0090*/  ISETP.GE.AND P0, PT, R5, UR6, PT ;  /* 0x0000000605007c0c */ /* 0x004fe2000bf06270 */
[----:B-1----:R-:W-:-:S05]  /*00a0*/  IMAD R0, R0, UR4, R3 ;  /* 0x0000000400007c24 */ /* 0x002fca000f8e0203 */
[----:B------:R-:W-:-:S13]  /*00b0*/  ISETP.GE.OR P0, PT, R0, UR7, P0 ;  /* 0x0000000700007c0c */ /* 0x000fda0008706670 */
[----:B------:R-:W-:Y:S05]  /*00c0*/  @P0 EXIT ;  /* 0x000000000000094d */ /* 0x000fea0003800000 */
[----:B------:R-:W0:Y:S01]  /*00d0*/  LDC.64 R2, c[0x0][0x380] ;  /* 0x0000e000ff027b82 */ /* 0x000e220000000a00 */
[----:B------:R-:W1:Y:S01]  /*00e0*/  LDCU.64 UR4, c[0x0][0x358] ;  /* 0x00006b00ff0477ac */ /* 0x000e620008000a00 */
[----:B------:R-:W-:Y:S01]  /*00f0*/  IMAD R7, R0, UR6, R5 ;  /* 0x0000000600077c24 */ /* 0x000fe2000f8e0205 */
[----:B------:R-:W-:Y:S01]  /*0100*/  MOV R10, 0x3c80f082 ;  /* 0x3c80f082000a7802 */ /* 0x000fe20000000f00 */
[----:B------:R-:W-:-:S04]  /*0110*/  HFMA2 R9, -RZ, RZ, 1.875, 0 ;  /* 0x3f800000ff097431 */ /* 0x000fc800000001ff */
[----:B------:R-:W2:Y:S01]  /*0120*/  LDC.64 R4, c[0x0][0x388] ;  /* 0x0000e200ff047b82 */ /* 0x000ea20000000a00 */
[----:B0-----:R-:W-:-:S05]  /*0130*/  IMAD.WIDE R2, R7, 0x4, R2 ;  /* 0x0000000407027825 */ /* 0x001fca00078e0202 */
[----:B-1----:R2:W3:Y:S02]  /*0140*/  LDG.E R6, desc[UR4][R2.64] ;  /* 0x0000000402067981 */ /* 0x0024e4000c1e1900 */
[----:B--2---:R-:W-:-:S04]  /*0150*/  IMAD.WIDE R2, R7, 0x4, R4 ;  /* 0x0000000407027825 */ /* 0x004fc800078e0204 */
[C---:B---3--:R-:W-:Y:S01]  /*0160*/  FMUL R0, |R6|.reuse, 2.8853900432586669922 ;  /* 0x4038aa3b06007820 */ /* 0x048fe20000400200 */
[C---:B------:R-:W-:Y:S01]  /*0170*/  FMUL R11, R6.reuse, R6 ;  /* 0x00000006060b7220 */ /* 0x040fe20000400000 */
[C---:B------:R-:W-:Y:S02]  /*0180*/  FSETP.GE.AND P1, PT, |R6|.reuse, 0.60000002384185791016, PT ;  /* 0x3f19999a0600780b */ /* 0x040fe40003f26200 */
[----:B------:R-:W-:Y:S01]  /*0190*/  FSETP.GE.AND P0, PT, |R6|, 9.010913848876953125, PT ;  /* 0x41102cb40600780b */ /* 0x000fe20003f06200 */
[C---:B------:R-:W-:Y:S01]  /*01a0*/  FFMA R10, R11.reuse, R10, -0.052303962409496307373 ;  /* 0xbd563cae0b0a7423 */ /* 0x040fe2000000000a */
[----:B------:R-:W0:Y:S02]  /*01b0*/  MUFU.EX2 R0, R0 ;  /* 0x0000000000007308 */ /* 0x000e240000000800 */
[----:B0-----:R-:W-:Y:S01]  /*01c0*/  FADD R8, R0, 1 ;  /* 0x3f80000000087421 */ /* 0x001fe20000000000 */
[----:B------:R-:W-:-:S04]  /*01d0*/  FFMA R0, R11, R10, 0.1331529766321182251 ;  /* 0x3e0859410b007423 */ /* 0x000fc8000000000a */
[C---:B------:R-:W-:Y:S01]  /*01e0*/  FFMA R0, R11.reuse, R0, -0.33332768082618713379 ;  /* 0xbeaaa9ed0b007423 */ /* 0x040fe20000000000 */
[----:B------:R-:W0:Y:S03]  /*01f0*/  MUFU.RCP R8, R8 ;  /* 0x0000000800087308 */ /* 0x000e260000001000 */
[----:B------:R-:W-:Y:S01]  /*0200*/  FFMA R11, R11, R0, RZ ;  /* 0x000000000b0b7223 */ /* 0x000fe200000000ff */
[----:B0-----:R-:W-:-:S05]  /*0210*/  FFMA R9, R8, -2, R9 ;  /* 0xc000000008097823 */ /* 0x001fca0000000009 */
[----:B------:R-:W-:-:S04]  /*0220*/  FSEL R9, R9, 1, !P0 ;  /* 0x3f80000009097808 */ /* 0x000fc80004000000 */
[--C-:B------:R-:W-:Y:S01]  /*0230*/  LOP3.LUT R9, R9, 0x80000000, R6.reuse, 0xb8, !PT ;  /* 0x8000000009097812 */ /* 0x100fe200078eb806 */
[----:B------:R-:W-:-:S05]  /*0240*/  @!P1 FFMA R9, R6, R11, R6 ;  /* 0x0000000b06099223 */ /* 0x000fca0000000006 */
[----:B------:R-:W-:Y:S01]  /*0250*/  STG.E desc[UR4][R2.64], R9 ;  /* 0x0000000902007986 */ /* 0x000fe2000c101904 */
[----:B------:R-:W-:Y:S05]  /*0260*/  EXIT ;  /* 0x000000000000794d */ /* 0x000fea0003800000 */
.L_x_62:
        /* <DEDUP_REMOVED lines=9> */
.L_x_73:


//--------------------- .text._Z4ReLUPfS_ii       --------------------------
	.section	.text._Z4ReLUPfS_ii,"ax",@progbits
	.align	128
        .global         _Z4ReLUPfS_ii
        .type           _Z4ReLUPfS_ii,@function
        .size           _Z4ReLUPfS_ii,(.L_x_74 - _Z4ReLUPfS_ii)
        .other          _Z4ReLUPfS_ii,@"STO_CUDA_ENTRY STV_DEFAULT"
_Z4ReLUPfS_ii:
.text._Z4ReLUPfS_ii:
        /* <DEDUP_REMOVED lines=15> */
[----:B------:R-:W-:-:S06]  /*00f0*/  IMAD R7, R0, UR6, R5 ;  /* 0x0000000600077c24 */ /* 0x000fcc000f8e0205 */
[----:B------:R-:W2:Y:S01]  /*0100*/  LDC.64 R4, c[0x0][0x388] ;  /* 0x0000e200ff047b82 */ /* 0x000ea20000000a00 */
[----:B0-----:R-:W-:-:S06]  /*0110*/  IMAD.WIDE R2, R7, 0x4, R2 ;  /* 0x0000000407027825 */ /* 0x001fcc00078e0202 */
[----:B-1----:R-:W3:Y:S01]  /*0120*/  LDG.E R2, desc[UR4][R2.64] ;  /* 0x0000000402027981 */ /* 0x002ee2000c1e1900 */
[----:B--2---:R-:W-:Y:S01]  /*0130*/  IMAD.WIDE R4, R7, 0x4, R4 ;  /* 0x0000000407047825 */ /* 0x004fe200078e0204 */
[----:B---3--:R-:W-:-:S05]  /*0140*/  FMNMX R7, RZ, R2, !PT ;  /* 0x00000002ff077209 */ /* 0x008fca0007800000 */
[----:B------:R-:W-:Y:S01]  /*0150*/  STG.E desc[UR4][R4.64], R7 ;  /* 0x0000000704007986 */ /* 0x000fe2000c101904 */
[----:B------:R-:W-:Y:S05]  /*0160*/  EXIT ;  /* 0x000000000000794d */ /* 0x000fea0003800000 */
.L_x_63:
        /* <DEDUP_REMOVED lines=9> */
.L_x_74:


//--------------------- .nv.shared.reserved.0     --------------------------
	.section	.nv.shared.reserved.0,"aw",@nobits
	.weak		__nv_reservedSMEM_offset_0_alias
	.size		__nv_reservedSMEM_offset_0_alias, 0, 64
	.other		__nv_reservedSMEM_offset_0_alias,@"STO_CUDA_RESERVED_SHARED STV_DEFAULT"
__nv_reservedSMEM_offset_0_alias:
	.zero		0
	.zero		64


//--------------------- .nv.constant0._Z9padMatrixPfS_ii --------------------------
	.section	.nv.constant0._Z9padMatrixPfS_ii,"a",@progbits
	.sectionflags	@""
	.align	4
.nv.constant0._Z9padMatrixPfS_ii:
	.zero		920


//--------------------- .nv.constant0._Z14convolveMatrixPfS_S_iii --------------------------
	.section	.nv.constant0._Z14convolveMatrixPfS_S_iii,"a",@progbits
	.sectionflags	@""
	.align	4
.nv.constant0._Z14convolveMatrixPfS_S_iii:
	.zero		932


//--------------------- .nv.constant0._Z4PoolPfS_iiii --------------------------
	.section	.nv.constant0._Z4PoolPfS_iiii,"a",@progbits
	.sectionflags	@""
	.align	4
.nv.constant0._Z4PoolPfS_iiii:
	.zero		928


//--------------------- .nv.constant0._Z15softmax_sum_divPffi --------------------------
	.section	.nv.constant0._Z15softmax_sum_divPffi,"a",@progbits
	.sectionflags	@""
	.align	4
.nv.constant0._Z15softmax_sum_divPffi:
	.zero		912


//--------------------- .nv.constant0._Z11softmax_expPfS_i --------------------------
	.section	.nv.constant0._Z11softmax_expPfS_i,"a",@progbits
	.sectionflags	@""
	.align	4
.nv.constant0._Z11softmax_expPfS_i:
	.zero		916


//--------------------- .nv.constant0._Z7sigmoidPfS_i --------------------------
	.section	.nv.constant0._Z7sigmoidPfS_i,"a",@progbits
	.sectionflags	@""
	.align	4
.nv.constant0._Z7sigmoidPfS_i:
	.zero		916


//--------------------- .nv.constant0._Z4tanhPfS_ii --------------------------
	.section	.nv.constant0._Z4tanhPfS_ii,"a",@progbits
	.sectionflags	@""
	.align	4
.nv.constant0._Z4tanhPfS_ii:
	.zero		920


//--------------------- .nv.constant0._Z4ReLUPfS_ii --------------------------
	.section	.nv.constant0._Z4ReLUPfS_ii,"a",@progbits
	.sectionflags	@""
	.align	4
.nv.constant0._Z4ReLUPfS_ii:
	.zero		920


//--------------------- SYMBOLS --------------------------

	.type		.nv.reservedSmem.offset0,@object
	.size		.nv.reservedSmem.offset0,0x4
